//
// Generated by NVIDIA NVVM Compiler
//
// Compiler Build ID: CL-36424714
// Cuda compilation tools, release 13.0, V13.0.88
// Based on NVVM 20.0.0
//

.version 9.0
.target sm_100
.address_size 64

	// .globl	_Z18bit_reverse_kernelPmPKii
.const .align 8 .u64 c_mod;
.const .align 8 .u64 c_r;
.const .align 8 .u64 c_r2;
.const .align 8 .u64 c_r_inv;
.const .align 8 .u64 c_n_inv;

.visible .entry _Z18bit_reverse_kernelPmPKii(
	.param .u64 .ptr .align 1 _Z18bit_reverse_kernelPmPKii_param_0,
	.param .u64 .ptr .align 1 _Z18bit_reverse_kernelPmPKii_param_1,
	.param .u32 _Z18bit_reverse_kernelPmPKii_param_2
)
{
	.reg .pred 	%p<3>;
	.reg .b32 	%r<8>;
	.reg .b64 	%rd<15>;

	ld.param.u64 	%rd2, [_Z18bit_reverse_kernelPmPKii_param_0];
	ld.param.u64 	%rd3, [_Z18bit_reverse_kernelPmPKii_param_1];
	ld.param.u32 	%r3, [_Z18bit_reverse_kernelPmPKii_param_2];
	mov.u32 	%r4, %ctaid.x;
	mov.u32 	%r5, %ntid.x;
	mov.u32 	%r6, %tid.x;
	mad.lo.s32 	%r1, %r4, %r5, %r6;
	setp.ge.s32 	%p1, %r1, %r3;
	@%p1 bra 	$L__BB0_3;
	cvta.to.global.u64 	%rd4, %rd3;
	mul.wide.s32 	%rd5, %r1, 4;
	add.s64 	%rd1, %rd4, %rd5;
	ld.global.u32 	%r2, [%rd1];
	setp.ge.s32 	%p2, %r1, %r2;
	@%p2 bra 	$L__BB0_3;
	cvta.to.global.u64 	%rd6, %rd2;
	mul.wide.s32 	%rd7, %r1, 8;
	add.s64 	%rd8, %rd6, %rd7;
	ld.global.u64 	%rd9, [%rd8];
	mul.wide.s32 	%rd10, %r2, 8;
	add.s64 	%rd11, %rd6, %rd10;
	ld.global.u64 	%rd12, [%rd11];
	st.global.u64 	[%rd8], %rd12;
	ld.global.u32 	%r7, [%rd1];
	mul.wide.s32 	%rd13, %r7, 8;
	add.s64 	%rd14, %rd6, %rd13;
	st.global.u64 	[%rd14], %rd9;
$L__BB0_3:
	ret;

}
	// .globl	_Z33multiply_pointwise_mont_optimizedPmPKm13MontgomeryOpti
.visible .entry _Z33multiply_pointwise_mont_optimizedPmPKm13MontgomeryOpti(
	.param .u64 .ptr .align 1 _Z33multiply_pointwise_mont_optimizedPmPKm13MontgomeryOpti_param_0,
	.param .u64 .ptr .align 1 _Z33multiply_pointwise_mont_optimizedPmPKm13MontgomeryOpti_param_1,
	.param .align 16 .b8 _Z33multiply_pointwise_mont_optimizedPmPKm13MontgomeryOpti_param_2[48],
	.param .u32 _Z33multiply_pointwise_mont_optimizedPmPKm13MontgomeryOpti_param_3
)
{
	.reg .pred 	%p<11>;
	.reg .b32 	%r<22>;
	.reg .b64 	%rd<59>;

	ld.param.u64 	%rd3, [_Z33multiply_pointwise_mont_optimizedPmPKm13MontgomeryOpti_param_2];
	ld.param.u64 	%rd4, [_Z33multiply_pointwise_mont_optimizedPmPKm13MontgomeryOpti_param_2+32];
	ld.param.u64 	%rd5, [_Z33multiply_pointwise_mont_optimizedPmPKm13MontgomeryOpti_param_0];
	ld.param.u64 	%rd6, [_Z33multiply_pointwise_mont_optimizedPmPKm13MontgomeryOpti_param_1];
	ld.param.u32 	%r10, [_Z33multiply_pointwise_mont_optimizedPmPKm13MontgomeryOpti_param_3];
	cvta.to.global.u64 	%rd1, %rd6;
	cvta.to.global.u64 	%rd2, %rd5;
	mov.u32 	%r11, %ctaid.x;
	mov.u32 	%r1, %ntid.x;
	mov.u32 	%r12, %tid.x;
	mad.lo.s32 	%r13, %r11, %r1, %r12;
	shl.b32 	%r21, %r13, 2;
	setp.ge.s32 	%p1, %r21, %r10;
	@%p1 bra 	$L__BB1_11;
	mov.u32 	%r15, %nctaid.x;
	mul.lo.s32 	%r16, %r1, %r15;
	shl.b32 	%r3, %r16, 2;
	add.s32 	%r4, %r21, 1;
	mov.b32 	%r20, 0;
$L__BB1_2:
	setp.ge.s32 	%p2, %r21, %r10;
	@%p2 bra 	$L__BB1_4;
	mul.wide.s32 	%rd7, %r21, 8;
	add.s64 	%rd8, %rd2, %rd7;
	ld.global.u64 	%rd9, [%rd8];
	add.s64 	%rd10, %rd1, %rd7;
	ld.global.u64 	%rd11, [%rd10];
	mul.lo.s64 	%rd12, %rd11, %rd9;
	mul.lo.s64 	%rd13, %rd12, %rd4;
	mul.lo.s64 	%rd14, %rd13, %rd3;
	mul.hi.u64 	%rd15, %rd13, %rd3;
	add.cc.s64 	%rd16, %rd14, %rd12;
	addc.cc.s64 	%rd17, %rd15, 0;
	setp.gt.u64 	%p3, %rd3, %rd17;
	selp.b64 	%rd18, 0, %rd3, %p3;
	sub.s64 	%rd19, %rd17, %rd18;
	st.global.u64 	[%rd8], %rd19;
$L__BB1_4:
	mad.lo.s32 	%r17, %r3, %r20, %r4;
	setp.ge.s32 	%p4, %r17, %r10;
	@%p4 bra 	$L__BB1_6;
	mul.wide.s32 	%rd20, %r21, 8;
	add.s64 	%rd21, %rd2, %rd20;
	ld.global.u64 	%rd22, [%rd21+8];
	add.s64 	%rd23, %rd1, %rd20;
	ld.global.u64 	%rd24, [%rd23+8];
	mul.lo.s64 	%rd25, %rd24, %rd22;
	mul.lo.s64 	%rd26, %rd25, %rd4;
	mul.lo.s64 	%rd27, %rd26, %rd3;
	mul.hi.u64 	%rd28, %rd26, %rd3;
	add.cc.s64 	%rd29, %rd27, %rd25;
	addc.cc.s64 	%rd30, %rd28, 0;
	setp.gt.u64 	%p5, %rd3, %rd30;
	selp.b64 	%rd31, 0, %rd3, %p5;
	sub.s64 	%rd32, %rd30, %rd31;
	st.global.u64 	[%rd21+8], %rd32;
$L__BB1_6:
	add.s32 	%r18, %r21, 2;
	setp.ge.s32 	%p6, %r18, %r10;
	@%p6 bra 	$L__BB1_8;
	mul.wide.s32 	%rd33, %r21, 8;
	add.s64 	%rd34, %rd2, %rd33;
	ld.global.u64 	%rd35, [%rd34+16];
	add.s64 	%rd36, %rd1, %rd33;
	ld.global.u64 	%rd37, [%rd36+16];
	mul.lo.s64 	%rd38, %rd37, %rd35;
	mul.lo.s64 	%rd39, %rd38, %rd4;
	mul.lo.s64 	%rd40, %rd39, %rd3;
	mul.hi.u64 	%rd41, %rd39, %rd3;
	add.cc.s64 	%rd42, %rd40, %rd38;
	addc.cc.s64 	%rd43, %rd41, 0;
	setp.gt.u64 	%p7, %rd3, %rd43;
	selp.b64 	%rd44, 0, %rd3, %p7;
	sub.s64 	%rd45, %rd43, %rd44;
	st.global.u64 	[%rd34+16], %rd45;
$L__BB1_8:
	add.s32 	%r19, %r21, 3;
	setp.ge.s32 	%p8, %r19, %r10;
	@%p8 bra 	$L__BB1_10;
	mul.wide.s32 	%rd46, %r21, 8;
	add.s64 	%rd47, %rd2, %rd46;
	ld.global.u64 	%rd48, [%rd47+24];
	add.s64 	%rd49, %rd1, %rd46;
	ld.global.u64 	%rd50, [%rd49+24];
	mul.lo.s64 	%rd51, %rd50, %rd48;
	mul.lo.s64 	%rd52, %rd51, %rd4;
	mul.lo.s64 	%rd53, %rd52, %rd3;
	mul.hi.u64 	%rd54, %rd52, %rd3;
	add.cc.s64 	%rd55, %rd53, %rd51;
	addc.cc.s64 	%rd56, %rd54, 0;
	setp.gt.u64 	%p9, %rd3, %rd56;
	selp.b64 	%rd57, 0, %rd3, %p9;
	sub.s64 	%rd58, %rd56, %rd57;
	st.global.u64 	[%rd47+24], %rd58;
$L__BB1_10:
	add.s32 	%r21, %r21, %r3;
	add.s32 	%r20, %r20, 1;
	setp.lt.s32 	%p10, %r21, %r10;
	@%p10 bra 	$L__BB1_2;
$L__BB1_11:
	ret;

}
	// .globl	_Z14apply_inv_montPmm13MontgomeryOpti
.visible .entry _Z14apply_inv_montPmm13MontgomeryOpti(
	.param .u64 .ptr .align 1 _Z14apply_inv_montPmm13MontgomeryOpti_param_0,
	.param .u64 _Z14apply_inv_montPmm13MontgomeryOpti_param_1,
	.param .align 16 .b8 _Z14apply_inv_montPmm13MontgomeryOpti_param_2[48],
	.param .u32 _Z14apply_inv_montPmm13MontgomeryOpti_param_3
)
{
	.reg .pred 	%p<12>;
	.reg .b32 	%r<31>;
	.reg .b64 	%rd<67>;

	ld.param.u64 	%rd4, [_Z14apply_inv_montPmm13MontgomeryOpti_param_0];
	ld.param.u32 	%r12, [_Z14apply_inv_montPmm13MontgomeryOpti_param_3];
	cvta.to.global.u64 	%rd1, %rd4;
	mov.u32 	%r13, %ctaid.x;
	mov.u32 	%r14, %ntid.x;
	mov.u32 	%r15, %tid.x;
	mad.lo.s32 	%r29, %r13, %r14, %r15;
	mov.u32 	%r16, %nctaid.x;
	mul.lo.s32 	%r2, %r16, %r14;
	setp.ge.s32 	%p1, %r29, %r12;
	@%p1 bra 	$L__BB2_7;
	ld.const.u64 	%rd2, [c_mod];
	add.s32 	%r17, %r29, %r2;
	max.s32 	%r18, %r12, %r17;
	setp.lt.s32 	%p2, %r17, %r12;
	selp.u32 	%r19, 1, 0, %p2;
	add.s32 	%r20, %r17, %r19;
	sub.s32 	%r21, %r18, %r20;
	div.u32 	%r22, %r21, %r2;
	add.s32 	%r3, %r22, %r19;
	and.b32  	%r23, %r3, 3;
	setp.eq.s32 	%p3, %r23, 3;
	@%p3 bra 	$L__BB2_4;
	add.s32 	%r24, %r3, 1;
	and.b32  	%r25, %r24, 3;
	neg.s32 	%r27, %r25;
	ld.const.u64 	%rd10, [c_n_inv];
$L__BB2_3:
	.pragma "nounroll";
	ld.param.u64 	%rd65, [_Z14apply_inv_montPmm13MontgomeryOpti_param_1];
	mul.wide.s32 	%rd5, %r29, 8;
	add.s64 	%rd6, %rd1, %rd5;
	ld.global.u64 	%rd7, [%rd6];
	mul.hi.u64 	%rd8, %rd7, %rd65;
	mul.lo.s64 	%rd9, %rd7, %rd65;
	mul.lo.s64 	%rd11, %rd10, %rd9;
	mul.lo.s64 	%rd12, %rd11, %rd2;
	mul.hi.u64 	%rd13, %rd11, %rd2;
	add.cc.s64 	%rd14, %rd12, %rd9;
	addc.cc.s64 	%rd15, %rd13, %rd8;
	setp.gt.u64 	%p4, %rd2, %rd15;
	selp.b64 	%rd16, 0, %rd2, %p4;
	sub.s64 	%rd17, %rd15, %rd16;
	st.global.u64 	[%rd6], %rd17;
	add.s32 	%r29, %r29, %r2;
	add.s32 	%r27, %r27, 1;
	setp.ne.s32 	%p5, %r27, 0;
	@%p5 bra 	$L__BB2_3;
$L__BB2_4:
	setp.lt.u32 	%p6, %r3, 3;
	@%p6 bra 	$L__BB2_7;
	ld.const.u64 	%rd23, [c_n_inv];
	mul.wide.s32 	%rd31, %r2, 8;
	shl.b32 	%r26, %r2, 2;
$L__BB2_6:
	ld.param.u64 	%rd66, [_Z14apply_inv_montPmm13MontgomeryOpti_param_1];
	mul.wide.s32 	%rd18, %r29, 8;
	add.s64 	%rd19, %rd1, %rd18;
	ld.global.u64 	%rd20, [%rd19];
	mul.hi.u64 	%rd21, %rd20, %rd66;
	mul.lo.s64 	%rd22, %rd20, %rd66;
	mul.lo.s64 	%rd24, %rd23, %rd22;
	mul.lo.s64 	%rd25, %rd24, %rd2;
	mul.hi.u64 	%rd26, %rd24, %rd2;
	add.cc.s64 	%rd27, %rd25, %rd22;
	addc.cc.s64 	%rd28, %rd26, %rd21;
	setp.gt.u64 	%p7, %rd2, %rd28;
	selp.b64 	%rd29, 0, %rd2, %p7;
	sub.s64 	%rd30, %rd28, %rd29;
	st.global.u64 	[%rd19], %rd30;
	add.s64 	%rd32, %rd19, %rd31;
	ld.global.u64 	%rd33, [%rd32];
	mul.hi.u64 	%rd34, %rd33, %rd66;
	mul.lo.s64 	%rd35, %rd33, %rd66;
	mul.lo.s64 	%rd36, %rd23, %rd35;
	mul.lo.s64 	%rd37, %rd36, %rd2;
	mul.hi.u64 	%rd38, %rd36, %rd2;
	add.cc.s64 	%rd39, %rd37, %rd35;
	addc.cc.s64 	%rd40, %rd38, %rd34;
	setp.gt.u64 	%p8, %rd2, %rd40;
	selp.b64 	%rd41, 0, %rd2, %p8;
	sub.s64 	%rd42, %rd40, %rd41;
	st.global.u64 	[%rd32], %rd42;
	add.s64 	%rd43, %rd32, %rd31;
	ld.global.u64 	%rd44, [%rd43];
	mul.hi.u64 	%rd45, %rd44, %rd66;
	mul.lo.s64 	%rd46, %rd44, %rd66;
	mul.lo.s64 	%rd47, %rd23, %rd46;
	mul.lo.s64 	%rd48, %rd47, %rd2;
	mul.hi.u64 	%rd49, %rd47, %rd2;
	add.cc.s64 	%rd50, %rd48, %rd46;
	addc.cc.s64 	%rd51, %rd49, %rd45;
	setp.gt.u64 	%p9, %rd2, %rd51;
	selp.b64 	%rd52, 0, %rd2, %p9;
	sub.s64 	%rd53, %rd51, %rd52;
	st.global.u64 	[%rd43], %rd53;
	add.s64 	%rd54, %rd43, %rd31;
	ld.global.u64 	%rd55, [%rd54];
	mul.hi.u64 	%rd56, %rd55, %rd66;
	mul.lo.s64 	%rd57, %rd55, %rd66;
	mul.lo.s64 	%rd58, %rd23, %rd57;
	mul.lo.s64 	%rd59, %rd58, %rd2;
	mul.hi.u64 	%rd60, %rd58, %rd2;
	add.cc.s64 	%rd61, %rd59, %rd57;
	addc.cc.s64 	%rd62, %rd60, %rd56;
	setp.gt.u64 	%p10, %rd2, %rd62;
	selp.b64 	%rd63, 0, %rd2, %p10;
	sub.s64 	%rd64, %rd62, %rd63;
	st.global.u64 	[%rd54], %rd64;
	add.s32 	%r29, %r26, %r29;
	setp.lt.s32 	%p11, %r29, %r12;
	@%p11 bra 	$L__BB2_6;
$L__BB2_7:
	ret;

}
	// .globl	_Z17fill_twiddle_montPmS_iimm13MontgomeryOpt
.visible .entry _Z17fill_twiddle_montPmS_iimm13MontgomeryOpt(
	.param .u64 .ptr .align 1 _Z17fill_twiddle_montPmS_iimm13MontgomeryOpt_param_0,
	.param .u64 .ptr .align 1 _Z17fill_twiddle_montPmS_iimm13MontgomeryOpt_param_1,
	.param .u32 _Z17fill_twiddle_montPmS_iimm13MontgomeryOpt_param_2,
	.param .u32 _Z17fill_twiddle_montPmS_iimm13MontgomeryOpt_param_3,
	.param .u64 _Z17fill_twiddle_montPmS_iimm13MontgomeryOpt_param_4,
	.param .u64 _Z17fill_twiddle_montPmS_iimm13MontgomeryOpt_param_5,
	.param .align 16 .b8 _Z17fill_twiddle_montPmS_iimm13MontgomeryOpt_param_6[48]
)
{
	.reg .pred 	%p<21>;
	.reg .b32 	%r<8>;
	.reg .b64 	%rd<137>;

	ld.param.u64 	%rd29, [_Z17fill_twiddle_montPmS_iimm13MontgomeryOpt_param_1];
	ld.param.u32 	%r2, [_Z17fill_twiddle_montPmS_iimm13MontgomeryOpt_param_2];
	ld.param.u32 	%r3, [_Z17fill_twiddle_montPmS_iimm13MontgomeryOpt_param_3];
	ld.param.u64 	%rd30, [_Z17fill_twiddle_montPmS_iimm13MontgomeryOpt_param_4];
	ld.param.u64 	%rd31, [_Z17fill_twiddle_montPmS_iimm13MontgomeryOpt_param_5];
	ld.param.v2.u64 	{%rd36, %rd37}, [_Z17fill_twiddle_montPmS_iimm13MontgomeryOpt_param_6+32];
	ld.param.v2.u64 	{%rd34, %rd35}, [_Z17fill_twiddle_montPmS_iimm13MontgomeryOpt_param_6+16];
	ld.param.v2.u64 	{%rd32, %rd33}, [_Z17fill_twiddle_montPmS_iimm13MontgomeryOpt_param_6];
	mov.u32 	%r4, %ctaid.x;
	mov.u32 	%r5, %ntid.x;
	mov.u32 	%r6, %tid.x;
	mad.lo.s32 	%r1, %r4, %r5, %r6;
	setp.ge.s32 	%p1, %r1, %r3;
	@%p1 bra 	$L__BB3_13;
	setp.ne.s32 	%p2, %r1, 0;
	@%p2 bra 	$L__BB3_3;
	mul.lo.s64 	%rd115, %rd34, %rd36;
	mul.lo.s64 	%rd116, %rd115, %rd32;
	mul.hi.u64 	%rd117, %rd115, %rd32;
	add.cc.s64 	%rd118, %rd116, %rd34;
	addc.cc.s64 	%rd119, %rd117, 0;
	setp.gt.u64 	%p20, %rd32, %rd119;
	selp.b64 	%rd120, 0, %rd32, %p20;
	sub.s64 	%rd135, %rd119, %rd120;
	mov.u64 	%rd136, %rd135;
	bra.uni 	$L__BB3_12;
$L__BB3_3:
	cvt.s64.s32 	%rd133, %r1;
	mul.lo.s64 	%rd38, %rd34, %rd36;
	mul.lo.s64 	%rd39, %rd38, %rd32;
	mul.hi.u64 	%rd40, %rd38, %rd32;
	add.cc.s64 	%rd41, %rd39, %rd34;
	addc.cc.s64 	%rd42, %rd40, 0;
	setp.gt.u64 	%p3, %rd32, %rd42;
	selp.b64 	%rd43, 0, %rd32, %p3;
	sub.s64 	%rd134, %rd42, %rd43;
	mul.lo.s64 	%rd44, %rd34, %rd30;
	mul.lo.s64 	%rd45, %rd44, %rd36;
	mul.lo.s64 	%rd46, %rd45, %rd32;
	mul.hi.u64 	%rd47, %rd45, %rd32;
	add.cc.s64 	%rd48, %rd46, %rd44;
	addc.cc.s64 	%rd49, %rd47, 0;
	setp.gt.u64 	%p4, %rd32, %rd49;
	selp.b64 	%rd50, 0, %rd32, %p4;
	sub.s64 	%rd127, %rd49, %rd50;
	mov.u64 	%rd130, %rd134;
	mov.u64 	%rd129, %rd133;
$L__BB3_4:
	and.b64  	%rd51, %rd129, 1;
	setp.eq.b64 	%p5, %rd51, 1;
	not.pred 	%p6, %p5;
	@%p6 bra 	$L__BB3_6;
	mul.lo.s64 	%rd52, %rd127, %rd130;
	mul.lo.s64 	%rd53, %rd52, %rd36;
	mul.lo.s64 	%rd54, %rd53, %rd32;
	mul.hi.u64 	%rd55, %rd53, %rd32;
	add.cc.s64 	%rd56, %rd54, %rd52;
	addc.cc.s64 	%rd57, %rd55, 0;
	setp.gt.u64 	%p7, %rd32, %rd57;
	selp.b64 	%rd58, 0, %rd32, %p7;
	sub.s64 	%rd130, %rd57, %rd58;
$L__BB3_6:
	mul.lo.s64 	%rd59, %rd127, %rd127;
	mul.lo.s64 	%rd60, %rd59, %rd36;
	mul.lo.s64 	%rd61, %rd60, %rd32;
	mul.hi.u64 	%rd62, %rd60, %rd32;
	add.cc.s64 	%rd63, %rd61, %rd59;
	addc.cc.s64 	%rd64, %rd62, 0;
	setp.gt.u64 	%p8, %rd32, %rd64;
	selp.b64 	%rd65, 0, %rd32, %p8;
	sub.s64 	%rd127, %rd64, %rd65;
	shr.u64 	%rd14, %rd129, 1;
	setp.gt.u64 	%p9, %rd129, 1;
	mov.u64 	%rd129, %rd14;
	@%p9 bra 	$L__BB3_4;
	mul.lo.s64 	%rd66, %rd130, %rd36;
	mul.lo.s64 	%rd67, %rd66, %rd32;
	mul.hi.u64 	%rd68, %rd66, %rd32;
	add.cc.s64 	%rd69, %rd67, %rd130;
	addc.cc.s64 	%rd15, %rd68, 0;
	mul.lo.s64 	%rd70, %rd34, %rd31;
	mul.lo.s64 	%rd71, %rd70, %rd36;
	mul.lo.s64 	%rd72, %rd71, %rd32;
	mul.hi.u64 	%rd73, %rd71, %rd32;
	add.cc.s64 	%rd74, %rd72, %rd70;
	addc.cc.s64 	%rd75, %rd73, 0;
	setp.gt.u64 	%p10, %rd32, %rd75;
	selp.b64 	%rd76, 0, %rd32, %p10;
	sub.s64 	%rd131, %rd75, %rd76;
$L__BB3_8:
	and.b64  	%rd77, %rd133, 1;
	setp.eq.b64 	%p11, %rd77, 1;
	not.pred 	%p12, %p11;
	@%p12 bra 	$L__BB3_10;
	mul.lo.s64 	%rd78, %rd131, %rd134;
	mul.lo.s64 	%rd79, %rd78, %rd36;
	mul.lo.s64 	%rd80, %rd79, %rd32;
	mul.hi.u64 	%rd81, %rd79, %rd32;
	add.cc.s64 	%rd82, %rd80, %rd78;
	addc.cc.s64 	%rd83, %rd81, 0;
	setp.gt.u64 	%p13, %rd32, %rd83;
	selp.b64 	%rd84, 0, %rd32, %p13;
	sub.s64 	%rd134, %rd83, %rd84;
$L__BB3_10:
	mul.lo.s64 	%rd85, %rd131, %rd131;
	mul.lo.s64 	%rd86, %rd85, %rd36;
	mul.lo.s64 	%rd87, %rd86, %rd32;
	mul.hi.u64 	%rd88, %rd86, %rd32;
	add.cc.s64 	%rd89, %rd87, %rd85;
	addc.cc.s64 	%rd90, %rd88, 0;
	setp.gt.u64 	%p14, %rd32, %rd90;
	selp.b64 	%rd91, 0, %rd32, %p14;
	sub.s64 	%rd131, %rd90, %rd91;
	shr.u64 	%rd23, %rd133, 1;
	setp.gt.u64 	%p15, %rd133, 1;
	mov.u64 	%rd133, %rd23;
	@%p15 bra 	$L__BB3_8;
	mul.lo.s64 	%rd92, %rd134, %rd36;
	mul.lo.s64 	%rd93, %rd92, %rd32;
	mul.hi.u64 	%rd94, %rd92, %rd32;
	add.cc.s64 	%rd95, %rd93, %rd134;
	addc.cc.s64 	%rd96, %rd94, 0;
	setp.gt.u64 	%p16, %rd32, %rd96;
	selp.b64 	%rd97, 0, %rd32, %p16;
	sub.s64 	%rd98, %rd96, %rd97;
	setp.gt.u64 	%p17, %rd32, %rd15;
	selp.b64 	%rd99, 0, %rd32, %p17;
	sub.s64 	%rd100, %rd15, %rd99;
	mul.lo.s64 	%rd101, %rd100, %rd34;
	mul.lo.s64 	%rd102, %rd101, %rd36;
	mul.lo.s64 	%rd103, %rd102, %rd32;
	mul.hi.u64 	%rd104, %rd102, %rd32;
	add.cc.s64 	%rd105, %rd103, %rd101;
	addc.cc.s64 	%rd106, %rd104, 0;
	setp.gt.u64 	%p18, %rd32, %rd106;
	selp.b64 	%rd107, 0, %rd32, %p18;
	sub.s64 	%rd135, %rd106, %rd107;
	mul.lo.s64 	%rd108, %rd98, %rd34;
	mul.lo.s64 	%rd109, %rd108, %rd36;
	mul.lo.s64 	%rd110, %rd109, %rd32;
	mul.hi.u64 	%rd111, %rd109, %rd32;
	add.cc.s64 	%rd112, %rd110, %rd108;
	addc.cc.s64 	%rd113, %rd111, 0;
	setp.gt.u64 	%p19, %rd32, %rd113;
	selp.b64 	%rd114, 0, %rd32, %p19;
	sub.s64 	%rd136, %rd113, %rd114;
$L__BB3_12:
	ld.param.u64 	%rd126, [_Z17fill_twiddle_montPmS_iimm13MontgomeryOpt_param_0];
	add.s32 	%r7, %r2, %r1;
	cvta.to.global.u64 	%rd121, %rd126;
	mul.wide.s32 	%rd122, %r7, 8;
	add.s64 	%rd123, %rd121, %rd122;
	st.global.u64 	[%rd123], %rd135;
	cvta.to.global.u64 	%rd124, %rd29;
	add.s64 	%rd125, %rd124, %rd122;
	st.global.u64 	[%rd125], %rd136;
$L__BB3_13:
	ret;

}
	// .globl	_Z23ntt_butterfly_mont_warpPmPKmi13MontgomeryOpti
.visible .entry _Z23ntt_butterfly_mont_warpPmPKmi13MontgomeryOpti(
	.param .u64 .ptr .align 1 _Z23ntt_butterfly_mont_warpPmPKmi13MontgomeryOpti_param_0,
	.param .u64 .ptr .align 1 _Z23ntt_butterfly_mont_warpPmPKmi13MontgomeryOpti_param_1,
	.param .u32 _Z23ntt_butterfly_mont_warpPmPKmi13MontgomeryOpti_param_2,
	.param .align 16 .b8 _Z23ntt_butterfly_mont_warpPmPKmi13MontgomeryOpti_param_3[48],
	.param .u32 _Z23ntt_butterfly_mont_warpPmPKmi13MontgomeryOpti_param_4
)
{
	.reg .pred 	%p<23>;
	.reg .b32 	%r<48>;
	.reg .b64 	%rd<113>;

	ld.param.u64 	%rd6, [_Z23ntt_butterfly_mont_warpPmPKmi13MontgomeryOpti_param_0];
	ld.param.u64 	%rd5, [_Z23ntt_butterfly_mont_warpPmPKmi13MontgomeryOpti_param_1];
	ld.param.u32 	%r20, [_Z23ntt_butterfly_mont_warpPmPKmi13MontgomeryOpti_param_2];
	ld.param.u32 	%r21, [_Z23ntt_butterfly_mont_warpPmPKmi13MontgomeryOpti_param_4];
	cvta.to.global.u64 	%rd1, %rd6;
	shr.s32 	%r1, %r20, 1;
	mov.u32 	%r2, %tid.x;
	and.b32  	%r3, %r2, 31;
	setp.ge.s32 	%p1, %r3, %r1;
	@%p1 bra 	$L__BB4_8;
	cvta.to.global.u64 	%rd2, %rd5;
	mov.u32 	%r22, %ctaid.x;
	mov.u32 	%r23, %ntid.x;
	mad.lo.s32 	%r24, %r22, %r23, %r2;
	shr.u32 	%r46, %r24, 5;
	mov.u32 	%r25, %nctaid.x;
	mul.lo.s32 	%r26, %r25, %r23;
	shr.u32 	%r5, %r26, 5;
	div.s32 	%r6, %r21, %r20;
	setp.ge.s32 	%p2, %r46, %r6;
	@%p2 bra 	$L__BB4_8;
	mul.wide.u32 	%rd7, %r3, 8;
	add.s64 	%rd8, %rd2, %rd7;
	ld.global.u64 	%rd3, [%rd8];
	ld.const.u64 	%rd4, [c_n_inv];
	add.s32 	%r27, %r5, %r46;
	max.u32 	%r28, %r6, %r27;
	setp.lt.u32 	%p3, %r27, %r6;
	selp.u32 	%r29, 1, 0, %p3;
	add.s32 	%r30, %r27, %r29;
	sub.s32 	%r31, %r28, %r30;
	div.u32 	%r32, %r31, %r5;
	add.s32 	%r7, %r32, %r29;
	and.b32  	%r33, %r7, 3;
	setp.eq.s32 	%p4, %r33, 3;
	@%p4 bra 	$L__BB4_5;
	mad.lo.s32 	%r44, %r20, %r46, %r3;
	mul.lo.s32 	%r9, %r20, %r5;
	add.s32 	%r34, %r7, 1;
	and.b32  	%r35, %r34, 3;
	neg.s32 	%r43, %r35;
	ld.const.u64 	%rd9, [c_mod];
	mul.wide.s32 	%rd13, %r1, 8;
$L__BB4_4:
	.pragma "nounroll";
	mul.wide.s32 	%rd10, %r44, 8;
	add.s64 	%rd11, %rd1, %rd10;
	ld.global.u64 	%rd12, [%rd11];
	add.s64 	%rd14, %rd11, %rd13;
	ld.global.u64 	%rd15, [%rd14];
	mul.hi.u64 	%rd16, %rd15, %rd3;
	mul.lo.s64 	%rd17, %rd15, %rd3;
	mul.lo.s64 	%rd18, %rd4, %rd17;
	mul.lo.s64 	%rd19, %rd18, %rd9;
	mul.hi.u64 	%rd20, %rd18, %rd9;
	add.cc.s64 	%rd21, %rd19, %rd17;
	addc.cc.s64 	%rd22, %rd20, %rd16;
	setp.gt.u64 	%p5, %rd9, %rd22;
	selp.b64 	%rd23, 0, %rd9, %p5;
	sub.s64 	%rd24, %rd22, %rd23;
	add.s64 	%rd25, %rd24, %rd12;
	setp.lt.u64 	%p6, %rd25, %rd9;
	selp.b64 	%rd26, 0, %rd9, %p6;
	sub.s64 	%rd27, %rd25, %rd26;
	st.global.u64 	[%rd11], %rd27;
	setp.lt.u64 	%p7, %rd12, %rd24;
	selp.b64 	%rd28, %rd9, 0, %p7;
	sub.s64 	%rd29, %rd12, %rd24;
	add.s64 	%rd30, %rd29, %rd28;
	st.global.u64 	[%rd14], %rd30;
	add.s32 	%r46, %r46, %r5;
	add.s32 	%r44, %r44, %r9;
	add.s32 	%r43, %r43, 1;
	setp.ne.s32 	%p8, %r43, 0;
	@%p8 bra 	$L__BB4_4;
$L__BB4_5:
	setp.lt.u32 	%p9, %r7, 3;
	@%p9 bra 	$L__BB4_8;
	ld.const.u64 	%rd31, [c_mod];
	mul.wide.s32 	%rd35, %r1, 8;
$L__BB4_7:
	mad.lo.s32 	%r36, %r46, %r20, %r3;
	mul.wide.s32 	%rd32, %r36, 8;
	add.s64 	%rd33, %rd1, %rd32;
	ld.global.u64 	%rd34, [%rd33];
	add.s64 	%rd36, %rd33, %rd35;
	ld.global.u64 	%rd37, [%rd36];
	mul.hi.u64 	%rd38, %rd37, %rd3;
	mul.lo.s64 	%rd39, %rd37, %rd3;
	mul.lo.s64 	%rd40, %rd4, %rd39;
	mul.lo.s64 	%rd41, %rd40, %rd31;
	mul.hi.u64 	%rd42, %rd40, %rd31;
	add.cc.s64 	%rd43, %rd41, %rd39;
	addc.cc.s64 	%rd44, %rd42, %rd38;
	setp.gt.u64 	%p10, %rd31, %rd44;
	selp.b64 	%rd45, 0, %rd31, %p10;
	sub.s64 	%rd46, %rd44, %rd45;
	add.s64 	%rd47, %rd46, %rd34;
	setp.lt.u64 	%p11, %rd47, %rd31;
	selp.b64 	%rd48, 0, %rd31, %p11;
	sub.s64 	%rd49, %rd47, %rd48;
	st.global.u64 	[%rd33], %rd49;
	setp.lt.u64 	%p12, %rd34, %rd46;
	selp.b64 	%rd50, %rd31, 0, %p12;
	sub.s64 	%rd51, %rd34, %rd46;
	add.s64 	%rd52, %rd51, %rd50;
	st.global.u64 	[%rd36], %rd52;
	add.s32 	%r37, %r46, %r5;
	mad.lo.s32 	%r38, %r37, %r20, %r3;
	mul.wide.s32 	%rd53, %r38, 8;
	add.s64 	%rd54, %rd1, %rd53;
	ld.global.u64 	%rd55, [%rd54];
	add.s64 	%rd56, %rd54, %rd35;
	ld.global.u64 	%rd57, [%rd56];
	mul.hi.u64 	%rd58, %rd57, %rd3;
	mul.lo.s64 	%rd59, %rd57, %rd3;
	mul.lo.s64 	%rd60, %rd4, %rd59;
	mul.lo.s64 	%rd61, %rd60, %rd31;
	mul.hi.u64 	%rd62, %rd60, %rd31;
	add.cc.s64 	%rd63, %rd61, %rd59;
	addc.cc.s64 	%rd64, %rd62, %rd58;
	setp.gt.u64 	%p13, %rd31, %rd64;
	selp.b64 	%rd65, 0, %rd31, %p13;
	sub.s64 	%rd66, %rd64, %rd65;
	add.s64 	%rd67, %rd66, %rd55;
	setp.lt.u64 	%p14, %rd67, %rd31;
	selp.b64 	%rd68, 0, %rd31, %p14;
	sub.s64 	%rd69, %rd67, %rd68;
	st.global.u64 	[%rd54], %rd69;
	setp.lt.u64 	%p15, %rd55, %rd66;
	selp.b64 	%rd70, %rd31, 0, %p15;
	sub.s64 	%rd71, %rd55, %rd66;
	add.s64 	%rd72, %rd71, %rd70;
	st.global.u64 	[%rd56], %rd72;
	add.s32 	%r39, %r37, %r5;
	mad.lo.s32 	%r40, %r39, %r20, %r3;
	mul.wide.s32 	%rd73, %r40, 8;
	add.s64 	%rd74, %rd1, %rd73;
	ld.global.u64 	%rd75, [%rd74];
	add.s64 	%rd76, %rd74, %rd35;
	ld.global.u64 	%rd77, [%rd76];
	mul.hi.u64 	%rd78, %rd77, %rd3;
	mul.lo.s64 	%rd79, %rd77, %rd3;
	mul.lo.s64 	%rd80, %rd4, %rd79;
	mul.lo.s64 	%rd81, %rd80, %rd31;
	mul.hi.u64 	%rd82, %rd80, %rd31;
	add.cc.s64 	%rd83, %rd81, %rd79;
	addc.cc.s64 	%rd84, %rd82, %rd78;
	setp.gt.u64 	%p16, %rd31, %rd84;
	selp.b64 	%rd85, 0, %rd31, %p16;
	sub.s64 	%rd86, %rd84, %rd85;
	add.s64 	%rd87, %rd86, %rd75;
	setp.lt.u64 	%p17, %rd87, %rd31;
	selp.b64 	%rd88, 0, %rd31, %p17;
	sub.s64 	%rd89, %rd87, %rd88;
	st.global.u64 	[%rd74], %rd89;
	setp.lt.u64 	%p18, %rd75, %rd86;
	selp.b64 	%rd90, %rd31, 0, %p18;
	sub.s64 	%rd91, %rd75, %rd86;
	add.s64 	%rd92, %rd91, %rd90;
	st.global.u64 	[%rd76], %rd92;
	add.s32 	%r41, %r39, %r5;
	mad.lo.s32 	%r42, %r41, %r20, %r3;
	mul.wide.s32 	%rd93, %r42, 8;
	add.s64 	%rd94, %rd1, %rd93;
	ld.global.u64 	%rd95, [%rd94];
	add.s64 	%rd96, %rd94, %rd35;
	ld.global.u64 	%rd97, [%rd96];
	mul.hi.u64 	%rd98, %rd97, %rd3;
	mul.lo.s64 	%rd99, %rd97, %rd3;
	mul.lo.s64 	%rd100, %rd4, %rd99;
	mul.lo.s64 	%rd101, %rd100, %rd31;
	mul.hi.u64 	%rd102, %rd100, %rd31;
	add.cc.s64 	%rd103, %rd101, %rd99;
	addc.cc.s64 	%rd104, %rd102, %rd98;
	setp.gt.u64 	%p19, %rd31, %rd104;
	selp.b64 	%rd105, 0, %rd31, %p19;
	sub.s64 	%rd106, %rd104, %rd105;
	add.s64 	%rd107, %rd106, %rd95;
	setp.lt.u64 	%p20, %rd107, %rd31;
	selp.b64 	%rd108, 0, %rd31, %p20;
	sub.s64 	%rd109, %rd107, %rd108;
	st.global.u64 	[%rd94], %rd109;
	setp.lt.u64 	%p21, %rd95, %rd106;
	selp.b64 	%rd110, %rd31, 0, %p21;
	sub.s64 	%rd111, %rd95, %rd106;
	add.s64 	%rd112, %rd111, %rd110;
	st.global.u64 	[%rd96], %rd112;
	add.s32 	%r46, %r41, %r5;
	setp.lt.s32 	%p22, %r46, %r6;
	@%p22 bra 	$L__BB4_7;
$L__BB4_8:
	ret;

}
	// .globl	_Z18ntt_butterfly_montPmPKmi13MontgomeryOpti
.visible .entry _Z18ntt_butterfly_montPmPKmi13MontgomeryOpti(
	.param .u64 .ptr .align 1 _Z18ntt_butterfly_montPmPKmi13MontgomeryOpti_param_0,
	.param .u64 .ptr .align 1 _Z18ntt_butterfly_montPmPKmi13MontgomeryOpti_param_1,
	.param .u32 _Z18ntt_butterfly_montPmPKmi13MontgomeryOpti_param_2,
	.param .align 16 .b8 _Z18ntt_butterfly_montPmPKmi13MontgomeryOpti_param_3[48],
	.param .u32 _Z18ntt_butterfly_montPmPKmi13MontgomeryOpti_param_4
)
{
	.reg .pred 	%p<7>;
	.reg .b32 	%r<19>;
	.reg .b64 	%rd<53>;

	ld.param.u64 	%rd14, [_Z18ntt_butterfly_montPmPKmi13MontgomeryOpti_param_0];
	ld.param.u32 	%r2, [_Z18ntt_butterfly_montPmPKmi13MontgomeryOpti_param_2];
	ld.param.v2.u64 	{%rd20, %rd21}, [_Z18ntt_butterfly_montPmPKmi13MontgomeryOpti_param_3+32];
	ld.param.v2.u64 	{%rd16, %rd17}, [_Z18ntt_butterfly_montPmPKmi13MontgomeryOpti_param_3];
	ld.param.u32 	%r3, [_Z18ntt_butterfly_montPmPKmi13MontgomeryOpti_param_4];
	mov.u32 	%r4, %ctaid.x;
	mov.u32 	%r1, %ntid.x;
	mov.u32 	%r5, %tid.x;
	mad.lo.s32 	%r6, %r4, %r1, %r5;
	shr.s32 	%r7, %r2, 1;
	div.s32 	%r8, %r3, %r2;
	cvt.s64.s32 	%rd1, %r7;
	mul.wide.s32 	%rd2, %r8, %r7;
	cvt.s64.s32 	%rd50, %r6;
	setp.le.s64 	%p1, %rd2, %rd50;
	@%p1 bra 	$L__BB5_6;
	mov.u32 	%r9, %nctaid.x;
	mul.lo.s32 	%r10, %r9, %r1;
	cvt.s64.s32 	%rd4, %r10;
	cvta.to.global.u64 	%rd5, %rd14;
	cvt.u32.u64 	%r11, %rd1;
$L__BB5_2:
	or.b64  	%rd22, %rd50, %rd1;
	and.b64  	%rd23, %rd22, -4294967296;
	setp.ne.s64 	%p2, %rd23, 0;
	@%p2 bra 	$L__BB5_4;
	cvt.u32.u64 	%r12, %rd50;
	div.u32 	%r13, %r12, %r11;
	mul.lo.s32 	%r14, %r13, %r11;
	sub.s32 	%r15, %r12, %r14;
	cvt.u64.u32 	%rd51, %r13;
	cvt.u64.u32 	%rd52, %r15;
	bra.uni 	$L__BB5_5;
$L__BB5_4:
	div.s64 	%rd51, %rd50, %rd1;
	mul.lo.s64 	%rd24, %rd51, %rd1;
	sub.s64 	%rd52, %rd50, %rd24;
$L__BB5_5:
	ld.param.u64 	%rd49, [_Z18ntt_butterfly_montPmPKmi13MontgomeryOpti_param_1];
	cvt.u32.u64 	%r16, %rd51;
	cvt.u32.u64 	%r17, %rd52;
	mad.lo.s32 	%r18, %r2, %r16, %r17;
	shl.b64 	%rd25, %rd52, 3;
	cvta.to.global.u64 	%rd26, %rd49;
	add.s64 	%rd27, %rd26, %rd25;
	ld.global.u64 	%rd28, [%rd27];
	mul.wide.s32 	%rd29, %r18, 8;
	add.s64 	%rd30, %rd5, %rd29;
	ld.global.u64 	%rd31, [%rd30];
	shl.b64 	%rd32, %rd1, 3;
	add.s64 	%rd33, %rd30, %rd32;
	ld.global.u64 	%rd34, [%rd33];
	mul.lo.s64 	%rd35, %rd34, %rd28;
	mul.lo.s64 	%rd36, %rd35, %rd20;
	mul.lo.s64 	%rd37, %rd36, %rd16;
	mul.hi.u64 	%rd38, %rd36, %rd16;
	add.cc.s64 	%rd39, %rd37, %rd35;
	addc.cc.s64 	%rd40, %rd38, 0;
	setp.gt.u64 	%p3, %rd16, %rd40;
	selp.b64 	%rd41, 0, %rd16, %p3;
	sub.s64 	%rd42, %rd40, %rd41;
	add.s64 	%rd43, %rd42, %rd31;
	setp.lt.u64 	%p4, %rd43, %rd16;
	selp.b64 	%rd44, 0, %rd16, %p4;
	sub.s64 	%rd45, %rd43, %rd44;
	st.global.u64 	[%rd30], %rd45;
	setp.lt.u64 	%p5, %rd31, %rd42;
	selp.b64 	%rd46, %rd16, 0, %p5;
	sub.s64 	%rd47, %rd31, %rd42;
	add.s64 	%rd48, %rd47, %rd46;
	st.global.u64 	[%rd33], %rd48;
	add.s64 	%rd50, %rd50, %rd4;
	setp.lt.s64 	%p6, %rd50, %rd2;
	@%p6 bra 	$L__BB5_2;
$L__BB5_6:
	ret;

}


// ===== COMPILED SASS (sm_100) =====

	.target	sm_100

	.elftype	@"ET_EXEC"


//--------------------- .note.nv.tkinfo           --------------------------
	.section	.note.nv.tkinfo,"",@"SHT_NOTE"
	.sectionflags	@"SHF_NOTE_NV_TKINFO"
	.tkinfo
        /*0018*/ 	.word	0x00000002
        /*0030*/ 	.string	""
        /*0030*/ 	.string	"ptxas"
        /*0030*/ 	.string	"Cuda compilation tools, release 13.0, V13.0.88"
        /*0030*/ 	.string	"Build cuda_13.0.r13.0/compiler.36424714_0"
        /*0030*/ 	.string	"-arch sm_100 -m 64 "



//--------------------- .note.nv.cuinfo           --------------------------
	.section	.note.nv.cuinfo,"",@"SHT_NOTE"
	.sectionflags	@"SHF_NOTE_NV_CUINFO"
        /*0018*/ 	.short	0x0002
        /*001a*/ 	.short	0x0064
        /*001c*/ 	.short	0x0082
	.zero		2


//--------------------- .nv.info                  --------------------------
	.section	.nv.info,"",@"SHT_CUDA_INFO"
	.align	4


	//----- nvinfo : EIATTR_REGCOUNT
	.align		4
        /*0000*/ 	.byte	0x04, 0x2f
        /*0002*/ 	.short	(.L_6 - .L_5)
	.align		4
.L_5:
        /*0004*/ 	.word	index@(_Z18bit_reverse_kernelPmPKii)
        /*0008*/ 	.word	0x0000000e


	//----- nvinfo : EIATTR_FRAME_SIZE
	.align		4
.L_6:
        /*000c*/ 	.byte	0x04, 0x11
        /*000e*/ 	.short	(.L_8 - .L_7)
	.align		4
.L_7:
        /*0010*/ 	.word	index@(_Z18bit_reverse_kernelPmPKii)
        /*0014*/ 	.word	0x00000000


	//----- nvinfo : EIATTR_REGCOUNT
	.align		4
.L_8:
        /*0018*/ 	.byte	0x04, 0x2f
        /*001a*/ 	.short	(.L_10 - .L_9)
	.align		4
.L_9:
        /*001c*/ 	.word	index@(_Z33multiply_pointwise_mont_optimizedPmPKm13MontgomeryOpti)
        /*0020*/ 	.word	0x0000001a


	//----- nvinfo : EIATTR_FRAME_SIZE
	.align		4
.L_10:
        /*0024*/ 	.byte	0x04, 0x11
        /*0026*/ 	.short	(.L_12 - .L_11)
	.align		4
.L_11:
        /*0028*/ 	.word	index@(_Z33multiply_pointwise_mont_optimizedPmPKm13MontgomeryOpti)
        /*002c*/ 	.word	0x00000000


	//----- nvinfo : EIATTR_REGCOUNT
	.align		4
.L_12:
        /*0030*/ 	.byte	0x04, 0x2f
        /*0032*/ 	.short	(.L_14 - .L_13)
	.align		4
.L_13:
        /*0034*/ 	.word	index@(_Z14apply_inv_montPmm13MontgomeryOpti)
        /*0038*/ 	.word	0x0000001c


	//----- nvinfo : EIATTR_FRAME_SIZE
	.align		4
.L_14:
        /*003c*/ 	.byte	0x04, 0x11
        /*003e*/ 	.short	(.L_16 - .L_15)
	.align		4
.L_15:
        /*0040*/ 	.word	index@(_Z14apply_inv_montPmm13MontgomeryOpti)
        /*0044*/ 	.word	0x00000000


	//----- nvinfo : EIATTR_REGCOUNT
	.align		4
.L_16:
        /*0048*/ 	.byte	0x04, 0x2f
        /*004a*/ 	.short	(.L_18 - .L_17)
	.align		4
.L_17:
        /*004c*/ 	.word	index@(_Z17fill_twiddle_montPmS_iimm13MontgomeryOpt)
        /*0050*/ 	.word	0x0000001a


	//----- nvinfo : EIATTR_FRAME_SIZE
	.align		4
.L_18:
        /*0054*/ 	.byte	0x04, 0x11
        /*0056*/ 	.short	(.L_20 - .L_19)
	.align		4
.L_19:
        /*0058*/ 	.word	index@(_Z17fill_twiddle_montPmS_iimm13MontgomeryOpt)
        /*005c*/ 	.word	0x00000000


	//----- nvinfo : EIATTR_REGCOUNT
	.align		4
.L_20:
        /*0060*/ 	.byte	0x04, 0x2f
        /*0062*/ 	.short	(.L_22 - .L_21)
	.align		4
.L_21:
        /*0064*/ 	.word	index@(_Z23ntt_butterfly_mont_warpPmPKmi13MontgomeryOpti)
        /*0068*/ 	.word	0x00000020


	//----- nvinfo : EIATTR_FRAME_SIZE
	.align		4
.L_22:
        /*006c*/ 	.byte	0x04, 0x11
        /*006e*/ 	.short	(.L_24 - .L_23)
	.align		4
.L_23:
        /*0070*/ 	.word	index@(_Z23ntt_butterfly_mont_warpPmPKmi13MontgomeryOpti)
        /*0074*/ 	.word	0x00000000


	//----- nvinfo : EIATTR_REGCOUNT
	.align		4
.L_24:
        /*0078*/ 	.byte	0x04, 0x2f
        /*007a*/ 	.short	(.L_26 - .L_25)
	.align		4
.L_25:
        /*007c*/ 	.word	index@(_Z18ntt_butterfly_montPmPKmi13MontgomeryOpti)
        /*0080*/ 	.word	0x0000001c


	//----- nvinfo : EIATTR_FRAME_SIZE
	.align		4
.L_26:
        /*0084*/ 	.byte	0x04, 0x11
        /*0086*/ 	.short	(.L_28 - .L_27)
	.align		4
.L_27:
        /*0088*/ 	.word	index@($__internal_0_$__cuda_sm20_div_s64)
        /*008c*/ 	.word	0x00000000


	//----- nvinfo : EIATTR_FRAME_SIZE
	.align		4
.L_28:
        /*0090*/ 	.byte	0x04, 0x11
        /*0092*/ 	.short	(.L_30 - .L_29)
	.align		4
.L_29:
        /*0094*/ 	.word	index@(_Z18ntt_butterfly_montPmPKmi13MontgomeryOpti)
        /*0098*/ 	.word	0x00000000


	//----- nvinfo : EIATTR_MIN_STACK_SIZE
	.align		4
.L_30:
        /*009c*/ 	.byte	0x04, 0x12
        /*009e*/ 	.short	(.L_32 - .L_31)
	.align		4
.L_31:
        /*00a0*/ 	.word	index@(_Z18ntt_butterfly_montPmPKmi13MontgomeryOpti)
        /*00a4*/ 	.word	0x00000000


	//----- nvinfo : EIATTR_MIN_STACK_SIZE
	.align		4
.L_32:
        /*00a8*/ 	.byte	0x04, 0x12
        /*00aa*/ 	.short	(.L_34 - .L_33)
	.align		4
.L_33:
        /*00ac*/ 	.word	index@(_Z23ntt_butterfly_mont_warpPmPKmi13MontgomeryOpti)
        /*00b0*/ 	.word	0x00000000


	//----- nvinfo : EIATTR_MIN_STACK_SIZE
	.align		4
.L_34:
        /*00b4*/ 	.byte	0x04, 0x12
        /*00b6*/ 	.short	(.L_36 - .L_35)
	.align		4
.L_35:
        /*00b8*/ 	.word	index@(_Z17fill_twiddle_montPmS_iimm13MontgomeryOpt)
        /*00bc*/ 	.word	0x00000000


	//----- nvinfo : EIATTR_MIN_STACK_SIZE
	.align		4
.L_36:
        /*00c0*/ 	.byte	0x04, 0x12
        /*00c2*/ 	.short	(.L_38 - .L_37)
	.align		4
.L_37:
        /*00c4*/ 	.word	index@(_Z14apply_inv_montPmm13MontgomeryOpti)
        /*00c8*/ 	.word	0x00000000


	//----- nvinfo : EIATTR_MIN_STACK_SIZE
	.align		4
.L_38:
        /*00cc*/ 	.byte	0x04, 0x12
        /*00ce*/ 	.short	(.L_40 - .L_39)
	.align		4
.L_39:
        /*00d0*/ 	.word	index@(_Z33multiply_pointwise_mont_optimizedPmPKm13MontgomeryOpti)
        /*00d4*/ 	.word	0x00000000


	//----- nvinfo : EIATTR_MIN_STACK_SIZE
	.align		4
.L_40:
        /*00d8*/ 	.byte	0x04, 0x12
        /*00da*/ 	.short	(.L_42 - .L_41)
	.align		4
.L_41:
        /*00dc*/ 	.word	index@(_Z18bit_reverse_kernelPmPKii)
        /*00e0*/ 	.word	0x00000000
.L_42:


//--------------------- .nv.compat                --------------------------
	.section	.nv.compat,"",@"SHT_CUDA_COMPAT_INFO"
	.align	4
        /*0000*/ 	.byte	0x02, 0x09, 0x00, 0x00, 0x02, 0x02, 0x01, 0x00, 0x02, 0x05, 0x05, 0x00, 0x03, 0x07, 0x01, 0x01
        /*0010*/ 	.byte	0x02, 0x03, 0x00, 0x00, 0x02, 0x06, 0x01, 0x00, 0x04, 0x0b, 0x08, 0x00, 0x09, 0x00, 0x00, 0x00
        /*0020*/ 	.byte	0x00, 0x00, 0x00, 0x00


//--------------------- .nv.info._Z18ntt_butterfly_montPmPKmi13MontgomeryOpti --------------------------
	.section	.nv.info._Z18ntt_butterfly_montPmPKmi13MontgomeryOpti,"",@"SHT_CUDA_INFO"
	.sectionflags	@""
	.align	4


	//----- nvinfo : EIATTR_CUDA_API_VERSION
	.align		4
        /*0000*/ 	.byte	0x04, 0x37
        /*0002*/ 	.short	(.L_44 - .L_43)
.L_43:
        /*0004*/ 	.word	0x00000082


	//----- nvinfo : EIATTR_KPARAM_INFO
	.align		4
.L_44:
        /*0008*/ 	.byte	0x04, 0x17
        /*000a*/ 	.short	(.L_46 - .L_45)
.L_45:
        /*000c*/ 	.word	0x00000000
        /*0010*/ 	.short	0x0004
        /*0012*/ 	.short	0x0050
        /*0014*/ 	.byte	0x00, 0xf0, 0x11, 0x00


	//----- nvinfo : EIATTR_KPARAM_INFO
	.align		4
.L_46:
        /*0018*/ 	.byte	0x04, 0x17
        /*001a*/ 	.short	(.L_48 - .L_47)
.L_47:
        /*001c*/ 	.word	0x00000000
        /*0020*/ 	.short	0x0003
        /*0022*/ 	.short	0x0020
        /*0024*/ 	.byte	0x00, 0xf0, 0xc1, 0x00


	//----- nvinfo : EIATTR_KPARAM_INFO
	.align		4
.L_48:
        /*0028*/ 	.byte	0x04, 0x17
        /*002a*/ 	.short	(.L_50 - .L_49)
.L_49:
        /*002c*/ 	.word	0x00000000
        /*0030*/ 	.short	0x0002
        /*0032*/ 	.short	0x0010
        /*0034*/ 	.byte	0x00, 0xf0, 0x11, 0x00


	//----- nvinfo : EIATTR_KPARAM_INFO
	.align		4
.L_50:
        /*0038*/ 	.byte	0x04, 0x17
        /*003a*/ 	.short	(.L_52 - .L_51)
.L_51:
        /*003c*/ 	.word	0x00000000
        /*0040*/ 	.short	0x0001
        /*0042*/ 	.short	0x0008
        /*0044*/ 	.byte	0x00, 0xf5, 0x21, 0x00


	//----- nvinfo : EIATTR_KPARAM_INFO
	.align		4
.L_52:
        /*0048*/ 	.byte	0x04, 0x17
        /*004a*/ 	.short	(.L_54 - .L_53)
.L_53:
        /*004c*/ 	.word	0x00000000
        /*0050*/ 	.short	0x0000
        /*0052*/ 	.short	0x0000
        /*0054*/ 	.byte	0x00, 0xf5, 0x21, 0x00


	//----- nvinfo : EIATTR_SPARSE_MMA_MASK
	.align		4
.L_54:
        /*0058*/ 	.byte	0x03, 0x50
        /*005a*/ 	.short	0x0000


	//----- nvinfo : EIATTR_MAXREG_COUNT
	.align		4
        /*005c*/ 	.byte	0x03, 0x1b
        /*005e*/ 	.short	0x00ff


	//----- nvinfo : EIATTR_MERCURY_ISA_VERSION
	.align		4
        /*0060*/ 	.byte	0x03, 0x5f
        /*0062*/ 	.short	0x0101


	//----- nvinfo : EIATTR_VRC_CTA_INIT_COUNT
	.align		4
        /*0064*/ 	.byte	0x02, 0x4a
	.zero		1
	.zero		1


	//----- nvinfo : EIATTR_EXIT_INSTR_OFFSETS
	.align		4
        /*0068*/ 	.byte	0x04, 0x1c
        /*006a*/ 	.short	(.L_56 - .L_55)


	//   ....[0]....
.L_55:
        /*006c*/ 	.word	0x00000230


	//   ....[1]....
        /*0070*/ 	.word	0x000008b0


	//----- nvinfo : EIATTR_CRS_STACK_SIZE
	.align		4
.L_56:
        /*0074*/ 	.byte	0x04, 0x1e
        /*0076*/ 	.short	(.L_58 - .L_57)
.L_57:
        /*0078*/ 	.word	0x00000000


	//----- nvinfo : EIATTR_CBANK_PARAM_SIZE
	.align		4
.L_58:
        /*007c*/ 	.byte	0x03, 0x19
        /*007e*/ 	.short	0x0054


	//----- nvinfo : EIATTR_PARAM_CBANK
	.align		4
        /*0080*/ 	.byte	0x04, 0x0a
        /*0082*/ 	.short	(.L_60 - .L_59)
	.align		4
.L_59:
        /*0084*/ 	.word	index@(.nv.constant0._Z18ntt_butterfly_montPmPKmi13MontgomeryOpti)
        /*0088*/ 	.short	0x0380
        /*008a*/ 	.short	0x0054


	//----- nvinfo : EIATTR_SW_WAR
	.align		4
.L_60:
        /*008c*/ 	.byte	0x04, 0x36
        /*008e*/ 	.short	(.L_62 - .L_61)
.L_61:
        /*0090*/ 	.word	0x00000008
.L_62:


//--------------------- .nv.info._Z23ntt_butterfly_mont_warpPmPKmi13MontgomeryOpti --------------------------
	.section	.nv.info._Z23ntt_butterfly_mont_warpPmPKmi13MontgomeryOpti,"",@"SHT_CUDA_INFO"
	.sectionflags	@""
	.align	4


	//----- nvinfo : EIATTR_CUDA_API_VERSION
	.align		4
        /*0000*/ 	.byte	0x04, 0x37
        /*0002*/ 	.short	(.L_64 - .L_63)
.L_63:
        /*0004*/ 	.word	0x00000082


	//----- nvinfo : EIATTR_KPARAM_INFO
	.align		4
.L_64:
        /*0008*/ 	.byte	0x04, 0x17
        /*000a*/ 	.short	(.L_66 - .L_65)
.L_65:
        /*000c*/ 	.word	0x00000000
        /*0010*/ 	.short	0x0004
        /*0012*/ 	.short	0x0050
        /*0014*/ 	.byte	0x00, 0xf0, 0x11, 0x00


	//----- nvinfo : EIATTR_KPARAM_INFO
	.align		4
.L_66:
        /*0018*/ 	.byte	0x04, 0x17
        /*001a*/ 	.short	(.L_68 - .L_67)
.L_67:
        /*001c*/ 	.word	0x00000000
        /*0020*/ 	.short	0x0003
        /*0022*/ 	.short	0x0020
        /*0024*/ 	.byte	0x00, 0xf0, 0xc1, 0x00


	//----- nvinfo : EIATTR_KPARAM_INFO
	.align		4
.L_68:
        /*0028*/ 	.byte	0x04, 0x17
        /*002a*/ 	.short	(.L_70 - .L_69)
.L_69:
        /*002c*/ 	.word	0x00000000
        /*0030*/ 	.short	0x0002
        /*0032*/ 	.short	0x0010
        /*0034*/ 	.byte	0x00, 0xf0, 0x11, 0x00


	//----- nvinfo : EIATTR_KPARAM_INFO
	.align		4
.L_70:
        /*0038*/ 	.byte	0x04, 0x17
        /*003a*/ 	.short	(.L_72 - .L_71)
.L_71:
        /*003c*/ 	.word	0x00000000
        /*0040*/ 	.short	0x0001
        /*0042*/ 	.short	0x0008
        /*0044*/ 	.byte	0x00, 0xf5, 0x21, 0x00


	//----- nvinfo : EIATTR_KPARAM_INFO
	.align		4
.L_72:
        /*0048*/ 	.byte	0x04, 0x17
        /*004a*/ 	.short	(.L_74 - .L_73)
.L_73:
        /*004c*/ 	.word	0x00000000
        /*0050*/ 	.short	0x0000
        /*0052*/ 	.short	0x0000
        /*0054*/ 	.byte	0x00, 0xf5, 0x21, 0x00


	//----- nvinfo : EIATTR_SPARSE_MMA_MASK
	.align		4
.L_74:
        /*0058*/ 	.byte	0x03, 0x50
        /*005a*/ 	.short	0x0000


	//----- nvinfo : EIATTR_MAXREG_COUNT
	.align		4
        /*005c*/ 	.byte	0x03, 0x1b
        /*005e*/ 	.short	0x00ff


	//----- nvinfo : EIATTR_MERCURY_ISA_VERSION
	.align		4
        /*0060*/ 	.byte	0x03, 0x5f
        /*0062*/ 	.short	0x0101


	//----- nvinfo : EIATTR_VRC_CTA_INIT_COUNT
	.align		4
        /*0064*/ 	.byte	0x02, 0x4a
	.zero		1
	.zero		1


	//----- nvinfo : EIATTR_EXIT_INSTR_OFFSETS
	.align		4
        /*0068*/ 	.byte	0x04, 0x1c
        /*006a*/ 	.short	(.L_76 - .L_75)


	//   ....[0]....
.L_75:
        /*006c*/ 	.word	0x00000060


	//   ....[1]....
        /*0070*/ 	.word	0x00000270


	//   ....[2]....
        /*0074*/ 	.word	0x00000880


	//   ....[3]....
        /*0078*/ 	.word	0x00001550


	//----- nvinfo : EIATTR_CRS_STACK_SIZE
	.align		4
.L_76:
        /*007c*/ 	.byte	0x04, 0x1e
        /*007e*/ 	.short	(.L_78 - .L_77)
.L_77:
        /*0080*/ 	.word	0x00000000


	//----- nvinfo : EIATTR_CBANK_PARAM_SIZE
	.align		4
.L_78:
        /*0084*/ 	.byte	0x03, 0x19
        /*0086*/ 	.short	0x0054


	//----- nvinfo : EIATTR_PARAM_CBANK
	.align		4
        /*0088*/ 	.byte	0x04, 0x0a
        /*008a*/ 	.short	(.L_80 - .L_79)
	.align		4
.L_79:
        /*008c*/ 	.word	index@(.nv.constant0._Z23ntt_butterfly_mont_warpPmPKmi13MontgomeryOpti)
        /*0090*/ 	.short	0x0380
        /*0092*/ 	.short	0x0054


	//----- nvinfo : EIATTR_SW_WAR
	.align		4
.L_80:
        /*0094*/ 	.byte	0x04, 0x36
        /*0096*/ 	.short	(.L_82 - .L_81)
.L_81:
        /*0098*/ 	.word	0x00000008
.L_82:


//--------------------- .nv.info._Z17fill_twiddle_montPmS_iimm13MontgomeryOpt --------------------------
	.section	.nv.info._Z17fill_twiddle_montPmS_iimm13MontgomeryOpt,"",@"SHT_CUDA_INFO"
	.sectionflags	@""
	.align	4


	//----- nvinfo : EIATTR_CUDA_API_VERSION
	.align		4
        /*0000*/ 	.byte	0x04, 0x37
        /*0002*/ 	.short	(.L_84 - .L_83)
.L_83:
        /*0004*/ 	.word	0x00000082


	//----- nvinfo : EIATTR_KPARAM_INFO
	.align		4
.L_84:
        /*0008*/ 	.byte	0x04, 0x17
        /*000a*/ 	.short	(.L_86 - .L_85)
.L_85:
        /*000c*/ 	.word	0x00000000
        /*0010*/ 	.short	0x0006
        /*0012*/ 	.short	0x0030
        /*0014*/ 	.byte	0x00, 0xf0, 0xc1, 0x00


	//----- nvinfo : EIATTR_KPARAM_INFO
	.align		4
.L_86:
        /*0018*/ 	.byte	0x04, 0x17
        /*001a*/ 	.short	(.L_88 - .L_87)
.L_87:
        /*001c*/ 	.word	0x00000000
        /*0020*/ 	.short	0x0005
        /*0022*/ 	.short	0x0020
        /*0024*/ 	.byte	0x00, 0xf0, 0x21, 0x00


	//----- nvinfo : EIATTR_KPARAM_INFO
	.align		4
.L_88:
        /*0028*/ 	.byte	0x04, 0x17
        /*002a*/ 	.short	(.L_90 - .L_89)
.L_89:
        /*002c*/ 	.word	0x00000000
        /*0030*/ 	.short	0x0004
        /*0032*/ 	.short	0x0018
        /*0034*/ 	.byte	0x00, 0xf0, 0x21, 0x00


	//----- nvinfo : EIATTR_KPARAM_INFO
	.align		4
.L_90:
        /*0038*/ 	.byte	0x04, 0x17
        /*003a*/ 	.short	(.L_92 - .L_91)
.L_91:
        /*003c*/ 	.word	0x00000000
        /*0040*/ 	.short	0x0003
        /*0042*/ 	.short	0x0014
        /*0044*/ 	.byte	0x00, 0xf0, 0x11, 0x00


	//----- nvinfo : EIATTR_KPARAM_INFO
	.align		4
.L_92:
        /*0048*/ 	.byte	0x04, 0x17
        /*004a*/ 	.short	(.L_94 - .L_93)
.L_93:
        /*004c*/ 	.word	0x00000000
        /*0050*/ 	.short	0x0002
        /*0052*/ 	.short	0x0010
        /*0054*/ 	.byte	0x00, 0xf0, 0x11, 0x00


	//----- nvinfo : EIATTR_KPARAM_INFO
	.align		4
.L_94:
        /*0058*/ 	.byte	0x04, 0x17
        /*005a*/ 	.short	(.L_96 - .L_95)
.L_95:
        /*005c*/ 	.word	0x00000000
        /*0060*/ 	.short	0x0001
        /*0062*/ 	.short	0x0008
        /*0064*/ 	.byte	0x00, 0xf5, 0x21, 0x00


	//----- nvinfo : EIATTR_KPARAM_INFO
	.align		4
.L_96:
        /*0068*/ 	.byte	0x04, 0x17
        /*006a*/ 	.short	(.L_98 - .L_97)
.L_97:
        /*006c*/ 	.word	0x00000000
        /*0070*/ 	.short	0x0000
        /*0072*/ 	.short	0x0000
        /*0074*/ 	.byte	0x00, 0xf5, 0x21, 0x00


	//----- nvinfo : EIATTR_SPARSE_MMA_MASK
	.align		4
.L_98:
        /*0078*/ 	.byte	0x03, 0x50
        /*007a*/ 	.short	0x0000


	//----- nvinfo : EIATTR_MAXREG_COUNT
	.align		4
        /*007c*/ 	.byte	0x03, 0x1b
        /*007e*/ 	.short	0x00ff


	//----- nvinfo : EIATTR_MERCURY_ISA_VERSION
	.align		4
        /*0080*/ 	.byte	0x03, 0x5f
        /*0082*/ 	.short	0x0101


	//----- nvinfo : EIATTR_VRC_CTA_INIT_COUNT
	.align		4
        /*0084*/ 	.byte	0x02, 0x4a
	.zero		1
	.zero		1


	//----- nvinfo : EIATTR_EXIT_INSTR_OFFSETS
	.align		4
        /*0088*/ 	.byte	0x04, 0x1c
        /*008a*/ 	.short	(.L_100 - .L_99)


	//   ....[0]....
.L_99:
        /*008c*/ 	.word	0x00000070


	//   ....[1]....
        /*0090*/ 	.word	0x000016d0


	//----- nvinfo : EIATTR_CRS_STACK_SIZE
	.align		4
.L_100:
        /*0094*/ 	.byte	0x04, 0x1e
        /*0096*/ 	.short	(.L_102 - .L_101)
.L_101:
        /*0098*/ 	.word	0x00000000


	//----- nvinfo : EIATTR_CBANK_PARAM_SIZE
	.align		4
.L_102:
        /*009c*/ 	.byte	0x03, 0x19
        /*009e*/ 	.short	0x0060


	//----- nvinfo : EIATTR_PARAM_CBANK
	.align		4
        /*00a0*/ 	.byte	0x04, 0x0a
        /*00a2*/ 	.short	(.L_104 - .L_103)
	.align		4
.L_103:
        /*00a4*/ 	.word	index@(.nv.constant0._Z17fill_twiddle_montPmS_iimm13MontgomeryOpt)
        /*00a8*/ 	.short	0x0380
        /*00aa*/ 	.short	0x0060


	//----- nvinfo : EIATTR_SW_WAR
	.align		4
.L_104:
        /*00ac*/ 	.byte	0x04, 0x36
        /*00ae*/ 	.short	(.L_106 - .L_105)
.L_105:
        /*00b0*/ 	.word	0x00000008
.L_106:


//--------------------- .nv.info._Z14apply_inv_montPmm13MontgomeryOpti --------------------------
	.section	.nv.info._Z14apply_inv_montPmm13MontgomeryOpti,"",@"SHT_CUDA_INFO"
	.sectionflags	@""
	.align	4


	//----- nvinfo : EIATTR_CUDA_API_VERSION
	.align		4
        /*0000*/ 	.byte	0x04, 0x37
        /*0002*/ 	.short	(.L_108 - .L_107)
.L_107:
        /*0004*/ 	.word	0x00000082


	//----- nvinfo : EIATTR_KPARAM_INFO
	.align		4
.L_108:
        /*0008*/ 	.byte	0x04, 0x17
        /*000a*/ 	.short	(.L_110 - .L_109)
.L_109:
        /*000c*/ 	.word	0x00000000
        /*0010*/ 	.short	0x0003
        /*0012*/ 	.short	0x0040
        /*0014*/ 	.byte	0x00, 0xf0, 0x11, 0x00


	//----- nvinfo : EIATTR_KPARAM_INFO
	.align		4
.L_110:
        /*0018*/ 	.byte	0x04, 0x17
        /*001a*/ 	.short	(.L_112 - .L_111)
.L_111:
        /*001c*/ 	.word	0x00000000
        /*0020*/ 	.short	0x0002
        /*0022*/ 	.short	0x0010
        /*0024*/ 	.byte	0x00, 0xf0, 0xc1, 0x00


	//----- nvinfo : EIATTR_KPARAM_INFO
	.align		4
.L_112:
        /*0028*/ 	.byte	0x04, 0x17
        /*002a*/ 	.short	(.L_114 - .L_113)
.L_113:
        /*002c*/ 	.word	0x00000000
        /*0030*/ 	.short	0x0001
        /*0032*/ 	.short	0x0008
        /*0034*/ 	.byte	0x00, 0xf0, 0x21, 0x00


	//----- nvinfo : EIATTR_KPARAM_INFO
	.align		4
.L_114:
        /*0038*/ 	.byte	0x04, 0x17
        /*003a*/ 	.short	(.L_116 - .L_115)
.L_115:
        /*003c*/ 	.word	0x00000000
        /*0040*/ 	.short	0x0000
        /*0042*/ 	.short	0x0000
        /*0044*/ 	.byte	0x00, 0xf5, 0x21, 0x00


	//----- nvinfo : EIATTR_SPARSE_MMA_MASK
	.align		4
.L_116:
        /*0048*/ 	.byte	0x03, 0x50
        /*004a*/ 	.short	0x0000


	//----- nvinfo : EIATTR_MAXREG_COUNT
	.align		4
        /*004c*/ 	.byte	0x03, 0x1b
        /*004e*/ 	.short	0x00ff


	//----- nvinfo : EIATTR_MERCURY_ISA_VERSION
	.align		4
        /*0050*/ 	.byte	0x03, 0x5f
        /*0052*/ 	.short	0x0101


	//----- nvinfo : EIATTR_VRC_CTA_INIT_COUNT
	.align		4
        /*0054*/ 	.byte	0x02, 0x4a
	.zero		1
	.zero		1


	//----- nvinfo : EIATTR_EXIT_INSTR_OFFSETS
	.align		4
        /*0058*/ 	.byte	0x04, 0x1c
        /*005a*/ 	.short	(.L_118 - .L_117)


	//   ....[0]....
.L_117:
        /*005c*/ 	.word	0x00000090


	//   ....[1]....
        /*0060*/ 	.word	0x00000570


	//   ....[2]....
        /*0064*/ 	.word	0x00000d70


	//----- nvinfo : EIATTR_CRS_STACK_SIZE
	.align		4
.L_118:
        /*0068*/ 	.byte	0x04, 0x1e
        /*006a*/ 	.short	(.L_120 - .L_119)
.L_119:
        /*006c*/ 	.word	0x00000000


	//----- nvinfo : EIATTR_CBANK_PARAM_SIZE
	.align		4
.L_120:
        /*0070*/ 	.byte	0x03, 0x19
        /*0072*/ 	.short	0x0044


	//----- nvinfo : EIATTR_PARAM_CBANK
	.align		4
        /*0074*/ 	.byte	0x04, 0x0a
        /*0076*/ 	.short	(.L_122 - .L_121)
	.align		4
.L_121:
        /*0078*/ 	.word	index@(.nv.constant0._Z14apply_inv_montPmm13MontgomeryOpti)
        /*007c*/ 	.short	0x0380
        /*007e*/ 	.short	0x0044


	//----- nvinfo : EIATTR_SW_WAR
	.align		4
.L_122:
        /*0080*/ 	.byte	0x04, 0x36
        /*0082*/ 	.short	(.L_124 - .L_123)
.L_123:
        /*0084*/ 	.word	0x00000008
.L_124:


//--------------------- .nv.info._Z33multiply_pointwise_mont_optimizedPmPKm13MontgomeryOpti --------------------------
	.section	.nv.info._Z33multiply_pointwise_mont_optimizedPmPKm13MontgomeryOpti,"",@"SHT_CUDA_INFO"
	.sectionflags	@""
	.align	4


	//----- nvinfo : EIATTR_CUDA_API_VERSION
	.align		4
        /*0000*/ 	.byte	0x04, 0x37
        /*0002*/ 	.short	(.L_126 - .L_125)
.L_125:
        /*0004*/ 	.word	0x00000082


	//----- nvinfo : EIATTR_KPARAM_INFO
	.align		4
.L_126:
        /*0008*/ 	.byte	0x04, 0x17
        /*000a*/ 	.short	(.L_128 - .L_127)
.L_127:
        /*000c*/ 	.word	0x00000000
        /*0010*/ 	.short	0x0003
        /*0012*/ 	.short	0x0040
        /*0014*/ 	.byte	0x00, 0xf0, 0x11, 0x00


	//----- nvinfo : EIATTR_KPARAM_INFO
	.align		4
.L_128:
        /*0018*/ 	.byte	0x04, 0x17
        /*001a*/ 	.short	(.L_130 - .L_129)
.L_129:
        /*001c*/ 	.word	0x00000000
        /*0020*/ 	.short	0x0002
        /*0022*/ 	.short	0x0010
        /*0024*/ 	.byte	0x00, 0xf0, 0xc1, 0x00


	//----- nvinfo : EIATTR_KPARAM_INFO
	.align		4
.L_130:
        /*0028*/ 	.byte	0x04, 0x17
        /*002a*/ 	.short	(.L_132 - .L_131)
.L_131:
        /*002c*/ 	.word	0x00000000
        /*0030*/ 	.short	0x0001
        /*0032*/ 	.short	0x0008
        /*0034*/ 	.byte	0x00, 0xf5, 0x21, 0x00


	//----- nvinfo : EIATTR_KPARAM_INFO
	.align		4
.L_132:
        /*0038*/ 	.byte	0x04, 0x17
        /*003a*/ 	.short	(.L_134 - .L_133)
.L_133:
        /*003c*/ 	.word	0x00000000
        /*0040*/ 	.short	0x0000
        /*0042*/ 	.short	0x0000
        /*0044*/ 	.byte	0x00, 0xf5, 0x21, 0x00


	//----- nvinfo : EIATTR_SPARSE_MMA_MASK
	.align		4
.L_134:
        /*0048*/ 	.byte	0x03, 0x50
        /*004a*/ 	.short	0x0000


	//----- nvinfo : EIATTR_MAXREG_COUNT
	.align		4
        /*004c*/ 	.byte	0x03, 0x1b
        /*004e*/ 	.short	0x00ff


	//----- nvinfo : EIATTR_MERCURY_ISA_VERSION
	.align		4
        /*0050*/ 	.byte	0x03, 0x5f
        /*0052*/ 	.short	0x0101


	//----- nvinfo : EIATTR_VRC_CTA_INIT_COUNT
	.align		4
        /*0054*/ 	.byte	0x02, 0x4a
	.zero		1
	.zero		1


	//----- nvinfo : EIATTR_EXIT_INSTR_OFFSETS
	.align		4
        /*0058*/ 	.byte	0x04, 0x1c
        /*005a*/ 	.short	(.L_136 - .L_135)


	//   ....[0]....
.L_135:
        /*005c*/ 	.word	0x00000080


	//   ....[1]....
        /*0060*/ 	.word	0x00000a30


	//----- nvinfo : EIATTR_CRS_STACK_SIZE
	.align		4
.L_136:
        /*0064*/ 	.byte	0x04, 0x1e
        /*0066*/ 	.short	(.L_138 - .L_137)
.L_137:
        /*0068*/ 	.word	0x00000000


	//----- nvinfo : EIATTR_CBANK_PARAM_SIZE
	.align		4
.L_138:
        /*006c*/ 	.byte	0x03, 0x19
        /*006e*/ 	.short	0x0044


	//----- nvinfo : EIATTR_PARAM_CBANK
	.align		4
        /*0070*/ 	.byte	0x04, 0x0a
        /*0072*/ 	.short	(.L_140 - .L_139)
	.align		4
.L_139:
        /*0074*/ 	.word	index@(.nv.constant0._Z33multiply_pointwise_mont_optimizedPmPKm13MontgomeryOpti)
        /*0078*/ 	.short	0x0380
        /*007a*/ 	.short	0x0044


	//----- nvinfo : EIATTR_SW_WAR
	.align		4
.L_140:
        /*007c*/ 	.byte	0x04, 0x36
        /*007e*/ 	.short	(.L_142 - .L_141)
.L_141:
        /*0080*/ 	.word	0x00000008
.L_142:


//--------------------- .nv.info._Z18bit_reverse_kernelPmPKii --------------------------
	.section	.nv.info._Z18bit_reverse_kernelPmPKii,"",@"SHT_CUDA_INFO"
	.sectionflags	@""
	.align	4


	//----- nvinfo : EIATTR_CUDA_API_VERSION
	.align		4
        /*0000*/ 	.byte	0x04, 0x37
        /*0002*/ 	.short	(.L_144 - .L_143)
.L_143:
        /*0004*/ 	.word	0x00000082


	//----- nvinfo : EIATTR_KPARAM_INFO
	.align		4
.L_144:
        /*0008*/ 	.byte	0x04, 0x17
        /*000a*/ 	.short	(.L_146 - .L_145)
.L_145:
        /*000c*/ 	.word	0x00000000
        /*0010*/ 	.short	0x0002
        /*0012*/ 	.short	0x0010
        /*0014*/ 	.byte	0x00, 0xf0, 0x11, 0x00


	//----- nvinfo : EIATTR_KPARAM_INFO
	.align		4
.L_146:
        /*0018*/ 	.byte	0x04, 0x17
        /*001a*/ 	.short	(.L_148 - .L_147)
.L_147:
        /*001c*/ 	.word	0x00000000
        /*0020*/ 	.short	0x0001
        /*0022*/ 	.short	0x0008
        /*0024*/ 	.byte	0x00, 0xf5, 0x21, 0x00


	//----- nvinfo : EIATTR_KPARAM_INFO
	.align		4
.L_148:
        /*0028*/ 	.byte	0x04, 0x17
        /*002a*/ 	.short	(.L_150 - .L_149)
.L_149:
        /*002c*/ 	.word	0x00000000
        /*0030*/ 	.short	0x0000
        /*0032*/ 	.short	0x0000
        /*0034*/ 	.byte	0x00, 0xf5, 0x21, 0x00


	//----- nvinfo : EIATTR_SPARSE_MMA_MASK
	.align		4
.L_150:
        /*0038*/ 	.byte	0x03, 0x50
        /*003a*/ 	.short	0x0000


	//----- nvinfo : EIATTR_MAXREG_COUNT
	.align		4
        /*003c*/ 	.byte	0x03, 0x1b
        /*003e*/ 	.short	0x00ff


	//----- nvinfo : EIATTR_MERCURY_ISA_VERSION
	.align		4
        /*0040*/ 	.byte	0x03, 0x5f
        /*0042*/ 	.short	0x0101


	//----- nvinfo : EIATTR_VRC_CTA_INIT_COUNT
	.align		4
        /*0044*/ 	.byte	0x02, 0x4a
	.zero		1
	.zero		1


	//----- nvinfo : EIATTR_EXIT_INSTR_OFFSETS
	.align		4
        /*0048*/ 	.byte	0x04, 0x1c
        /*004a*/ 	.short	(.L_152 - .L_151)


	//   ....[0]....
.L_151:
        /*004c*/ 	.word	0x00000070


	//   ....[1]....
        /*0050*/ 	.word	0x000000d0


	//   ....[2]....
        /*0054*/ 	.word	0x00000170


	//----- nvinfo : EIATTR_CBANK_PARAM_SIZE
	.align		4
.L_152:
        /*0058*/ 	.byte	0x03, 0x19
        /*005a*/ 	.short	0x0014


	//----- nvinfo : EIATTR_PARAM_CBANK
	.align		4
        /*005c*/ 	.byte	0x04, 0x0a
        /*005e*/ 	.short	(.L_154 - .L_153)
	.align		4
.L_153:
        /*0060*/ 	.word	index@(.nv.constant0._Z18bit_reverse_kernelPmPKii)
        /*0064*/ 	.short	0x0380
        /*0066*/ 	.short	0x0014


	//----- nvinfo : EIATTR_SW_WAR
	.align		4
.L_154:
        /*0068*/ 	.byte	0x04, 0x36
        /*006a*/ 	.short	(.L_156 - .L_155)
.L_155:
        /*006c*/ 	.word	0x00000008
.L_156:


//--------------------- .nv.callgraph             --------------------------
	.section	.nv.callgraph,"",@"SHT_CUDA_CALLGRAPH"
	.align	4
	.sectionentsize	8
	.align		4
        /*0000*/ 	.word	0x00000000
	.align		4
        /*0004*/ 	.word	0xffffffff
	.align		4
        /*0008*/ 	.word	0x00000000
	.align		4
        /*000c*/ 	.word	0xfffffffe
	.align		4
        /*0010*/ 	.word	0x00000000
	.align		4
        /*0014*/ 	.word	0xfffffffd
	.align		4
        /*0018*/ 	.word	0x00000000
	.align		4
        /*001c*/ 	.word	0xfffffffc


//--------------------- .nv.constant3             --------------------------
	.section	.nv.constant3,"a",@progbits
	.align	8
.nv.constant3:
	.type		c_mod,@object
	.size		c_mod,(c_r - c_mod)
c_mod:
	.zero		8
	.type		c_r,@object
	.size		c_r,(c_r2 - c_r)
c_r:
	.zero		8
	.type		c_r2,@object
	.size		c_r2,(c_r_inv - c_r2)
c_r2:
	.zero		8
	.type		c_r_inv,@object
	.size		c_r_inv,(c_n_inv - c_r_inv)
c_r_inv:
	.zero		8
	.type		c_n_inv,@object
	.size		c_n_inv,(.L_4 - c_n_inv)
c_n_inv:
	.zero		8
.L_4:


//--------------------- .text._Z18ntt_butterfly_montPmPKmi13MontgomeryOpti --------------------------
	.section	.text._Z18ntt_butterfly_montPmPKmi13MontgomeryOpti,"ax",@progbits
	.align	128
        .global         _Z18ntt_butterfly_montPmPKmi13MontgomeryOpti
        .type           _Z18ntt_butterfly_montPmPKmi13MontgomeryOpti,@function
        .size           _Z18ntt_butterfly_montPmPKmi13MontgomeryOpti,(.L_x_38 - _Z18ntt_butterfly_montPmPKmi13MontgomeryOpti)
        .other          _Z18ntt_butterfly_montPmPKmi13MontgomeryOpti,@"STO_CUDA_ENTRY STV_DEFAULT"
_Z18ntt_butterfly_montPmPKmi13MontgomeryOpti:
.text._Z18ntt_butterfly_montPmPKmi13MontgomeryOpti:
[----:B------:R-:W-:Y:S08]  /*0000*/  LDC R1, c[0x0][0x37c] ;  /* 0x0000df00ff017b82 */ /* 0x000ff00000000800 */
[----:B------:R-:W0:Y:S08]  /*0010*/  LDC R17, c[0x0][0x390] ;  /* 0x0000e400ff117b82 */ /* 0x000e300000000800 */
[----:B------:R-:W1:Y:S08]  /*0020*/  LDC R6, c[0x0][0x3d0] ;  /* 0x0000f400ff067b82 */ /* 0x000e700000000800 */
[----:B------:R-:W2:Y:S01]  /*0030*/  S2UR UR4, SR_CTAID.X ;  /* 0x00000000000479c3 */ /* 0x000ea20000002500 */
[----:B0-----:R-:W-:-:S07]  /*0040*/  IABS R7, R17 ;  /* 0x0000001100077213 */ /* 0x001fce0000000000 */
[----:B------:R-:W2:Y:S01]  /*0050*/  LDC R18, c[0x0][0x360] ;  /* 0x0000d800ff127b82 */ /* 0x000ea20000000800 */
[----:B------:R-:W0:Y:S08]  /*0060*/  I2F.RP R0, R7 ;  /* 0x0000000700007306 */ /* 0x000e300000209400 */
[----:B0-----:R-:W0:Y:S02]  /*0070*/  MUFU.RCP R0, R0 ;  /* 0x0000000000007308 */ /* 0x001e240000001000 */
[----:B0-----:R-:W-:-:S06]  /*0080*/  VIADD R2, R0, 0xffffffe ;  /* 0x0ffffffe00027836 */ /* 0x001fcc0000000000 */
[----:B------:R0:W3:Y:S02]  /*0090*/  F2I.FTZ.U32.TRUNC.NTZ R3, R2 ;  /* 0x0000000200037305 */ /* 0x0000e4000021f000 */
[----:B0-----:R-:W-:Y:S02]  /*00a0*/  IMAD.MOV.U32 R2, RZ, RZ, RZ ;  /* 0x000000ffff027224 */ /* 0x001fe400078e00ff */
[----:B---3--:R-:W-:-:S04]  /*00b0*/  IMAD.MOV R4, RZ, RZ, -R3 ;  /* 0x000000ffff047224 */ /* 0x008fc800078e0a03 */
[----:B------:R-:W-:Y:S01]  /*00c0*/  IMAD R5, R4, R7, RZ ;  /* 0x0000000704057224 */ /* 0x000fe200078e02ff */
[----:B-1----:R-:W-:-:S03]  /*00d0*/  IABS R4, R6 ;  /* 0x0000000600047213 */ /* 0x002fc60000000000 */
[----:B------:R-:W-:Y:S02]  /*00e0*/  IMAD.HI.U32 R3, R3, R5, R2 ;  /* 0x0000000503037227 */ /* 0x000fe400078e0002 */
[----:B------:R-:W2:Y:S04]  /*00f0*/  S2R R5, SR_TID.X ;  /* 0x0000000000057919 */ /* 0x000ea80000002100 */
[----:B------:R-:W-:-:S04]  /*0100*/  IMAD.HI.U32 R3, R3, R4, RZ ;  /* 0x0000000403037227 */ /* 0x000fc800078e00ff */
[----:B------:R-:W-:-:S04]  /*0110*/  IMAD.MOV R0, RZ, RZ, -R3 ;  /* 0x000000ffff007224 */ /* 0x000fc800078e0a03 */
[----:B------:R-:W-:-:S05]  /*0120*/  IMAD R0, R7, R0, R4 ;  /* 0x0000000007007224 */ /* 0x000fca00078e0204 */
[----:B------:R-:W-:-:S13]  /*0130*/  ISETP.GT.U32.AND P1, PT, R7, R0, PT ;  /* 0x000000000700720c */ /* 0x000fda0003f24070 */
[----:B------:R-:W-:Y:S02]  /*0140*/  @!P1 IMAD.IADD R0, R0, 0x1, -R7 ;  /* 0x0000000100009824 */ /* 0x000fe400078e0a07 */
[----:B------:R-:W-:Y:S01]  /*0150*/  @!P1 VIADD R3, R3, 0x1 ;  /* 0x0000000103039836 */ /* 0x000fe20000000000 */
[----:B------:R-:W-:Y:S02]  /*0160*/  ISETP.NE.AND P1, PT, R17, RZ, PT ;  /* 0x000000ff1100720c */ /* 0x000fe40003f25270 */
[----:B------:R-:W-:Y:S02]  /*0170*/  ISETP.GE.U32.AND P0, PT, R0, R7, PT ;  /* 0x000000070000720c */ /* 0x000fe40003f06070 */
[----:B------:R-:W-:-:S04]  /*0180*/  LOP3.LUT R0, R6, R17, RZ, 0x3c, !PT ;  /* 0x0000001106007212 */ /* 0x000fc800078e3cff */
[----:B------:R-:W-:Y:S01]  /*0190*/  ISETP.GE.AND P2, PT, R0, RZ, PT ;  /* 0x000000ff0000720c */ /* 0x000fe20003f46270 */
[----:B--2---:R-:W-:-:S05]  /*01a0*/  IMAD R0, R18, UR4, R5 ;  /* 0x0000000412007c24 */ /* 0x004fca000f8e0205 */
[----:B------:R-:W-:Y:S02]  /*01b0*/  SHF.R.S32.HI R19, RZ, 0x1f, R0 ;  /* 0x0000001fff137819 */ /* 0x000fe40000011400 */
[----:B------:R-:W-:-:S05]  /*01c0*/  @P0 IADD3 R3, PT, PT, R3, 0x1, RZ ;  /* 0x0000000103030810 */ /* 0x000fca0007ffe0ff */
[----:B------:R-:W-:Y:S01]  /*01d0*/  @!P2 IMAD.MOV R3, RZ, RZ, -R3 ;  /* 0x000000ffff03a224 */ /* 0x000fe200078e0a03 */
[----:B------:R-:W-:Y:S02]  /*01e0*/  @!P1 LOP3.LUT R3, RZ, R17, RZ, 0x33, !PT ;  /* 0x00000011ff039212 */ /* 0x000fe400078e33ff */
[----:B------:R-:W-:-:S05]  /*01f0*/  SHF.R.S32.HI R17, RZ, 0x1, R17 ;  /* 0x00000001ff117819 */ /* 0x000fca0000011411 */
[----:B------:R-:W-:-:S03]  /*0200*/  IMAD.WIDE R2, R3, R17, RZ ;  /* 0x0000001103027225 */ /* 0x000fc600078e02ff */
[----:B------:R-:W-:-:S04]  /*0210*/  ISETP.GT.U32.AND P0, PT, R2, R0, PT ;  /* 0x000000000200720c */ /* 0x000fc80003f04070 */
[----:B------:R-:W-:-:S13]  /*0220*/  ISETP.GT.AND.EX P0, PT, R3, R19, PT, P0 ;  /* 0x000000130300720c */ /* 0x000fda0003f04300 */
[----:B------:R-:W-:Y:S05]  /*0230*/  @!P0 EXIT ;  /* 0x000000000000894d */ /* 0x000fea0003800000 */
[----:B------:R-:W0:Y:S01]  /*0240*/  LDCU UR4, c[0x0][0x370] ;  /* 0x00006e00ff0477ac */ /* 0x000e220008000800 */
[----:B------:R-:W-:Y:S01]  /*0250*/  SHF.R.S32.HI R16, RZ, 0x1f, R17 ;  /* 0x0000001fff107819 */ /* 0x000fe20000011411 */
[----:B------:R-:W1:Y:S01]  /*0260*/  LDCU.64 UR6, c[0x0][0x358] ;  /* 0x00006b00ff0677ac */ /* 0x000e620008000a00 */
[----:B------:R-:W2:Y:S01]  /*0270*/  LDCU UR5, c[0x0][0x390] ;  /* 0x00007200ff0577ac */ /* 0x000ea20008000800 */
[----:B------:R-:W3:Y:S01]  /*0280*/  LDCU.64 UR8, c[0x0][0x388] ;  /* 0x00007100ff0877ac */ /* 0x000ee20008000a00 */
[----:B------:R-:W4:Y:S01]  /*0290*/  LDCU.64 UR10, c[0x0][0x3c0] ;  /* 0x00007800ff0a77ac */ /* 0x000f220008000a00 */
[----:B0-----:R-:W-:-:S07]  /*02a0*/  IMAD R18, R18, UR4, RZ ;  /* 0x0000000412127c24 */ /* 0x001fce000f8e02ff */
.L_x_3:
[----:B------:R-:W-:Y:S01]  /*02b0*/  LOP3.LUT R4, R19, R16, RZ, 0xfc, !PT ;  /* 0x0000001013047212 */ /* 0x000fe200078efcff */
[----:B------:R-:W-:Y:S03]  /*02c0*/  BSSY.RECONVERGENT B0, `(.L_x_0) ;  /* 0x0000025000007945 */ /* 0x000fe60003800200 */
[----:B------:R-:W-:-:S13]  /*02d0*/  ISETP.NE.U32.AND P0, PT, R4, RZ, PT ;  /* 0x000000ff0400720c */ /* 0x000fda0003f05070 */
[----:B------:R-:W-:Y:S05]  /*02e0*/  @P0 BRA `(.L_x_1) ;  /* 0x00000000005c0947 */ /* 0x000fea0003800000 */
[----:B------:R-:W0:Y:S01]  /*02f0*/  I2F.U32.RP R6, R17 ;  /* 0x0000001100067306 */ /* 0x000e220000209000 */
[----:B------:R-:W-:Y:S01]  /*0300*/  IMAD.MOV R7, RZ, RZ, -R17 ;  /* 0x000000ffff077224 */ /* 0x000fe200078e0a11 */
[----:B------:R-:W-:-:S06]  /*0310*/  ISETP.NE.U32.AND P2, PT, R17, RZ, PT ;  /* 0x000000ff1100720c */ /* 0x000fcc0003f45070 */
[----:B0-----:R-:W0:Y:S02]  /*0320*/  MUFU.RCP R6, R6 ;  /* 0x0000000600067308 */ /* 0x001e240000001000 */
[----:B0-----:R-:W-:-:S06]  /*0330*/  VIADD R4, R6, 0xffffffe ;  /* 0x0ffffffe06047836 */ /* 0x001fcc0000000000 */
[----:B------:R0:W5:Y:S02]  /*0340*/  F2I.FTZ.U32.TRUNC.NTZ R5, R4 ;  /* 0x0000000400057305 */ /* 0x000164000021f000 */
[----:B0-----:R-:W-:Y:S02]  /*0350*/  IMAD.MOV.U32 R4, RZ, RZ, RZ ;  /* 0x000000ffff047224 */ /* 0x001fe400078e00ff */
[----:B-----5:R-:W-:-:S04]  /*0360*/  IMAD R7, R7, R5, RZ ;  /* 0x0000000507077224 */ /* 0x020fc800078e02ff */
[----:B------:R-:W-:-:S04]  /*0370*/  IMAD.HI.U32 R5, R5, R7, R4 ;  /* 0x0000000705057227 */ /* 0x000fc800078e0004 */
[----:B------:R-:W-:Y:S02]  /*0380*/  IMAD.MOV.U32 R7, RZ, RZ, RZ ;  /* 0x000000ffff077224 */ /* 0x000fe400078e00ff */
[----:B------:R-:W-:-:S04]  /*0390*/  IMAD.HI.U32 R5, R5, R0, RZ ;  /* 0x0000000005057227 */ /* 0x000fc800078e00ff */
[----:B------:R-:W-:-:S04]  /*03a0*/  IMAD.MOV R8, RZ, RZ, -R5 ;  /* 0x000000ffff087224 */ /* 0x000fc800078e0a05 */
[----:B------:R-:W-:-:S05]  /*03b0*/  IMAD R8, R17, R8, R0 ;  /* 0x0000000811087224 */ /* 0x000fca00078e0200 */
[----:B------:R-:W-:-:S13]  /*03c0*/  ISETP.GE.U32.AND P0, PT, R8, R17, PT ;  /* 0x000000110800720c */ /* 0x000fda0003f06070 */
[----:B------:R-:W-:Y:S01]  /*03d0*/  @P0 IMAD.IADD R8, R8, 0x1, -R17 ;  /* 0x0000000108080824 */ /* 0x000fe200078e0a11 */
[----:B------:R-:W-:-:S04]  /*03e0*/  @P0 IADD3 R5, PT, PT, R5, 0x1, RZ ;  /* 0x0000000105050810 */ /* 0x000fc80007ffe0ff */
[----:B------:R-:W-:-:S13]  /*03f0*/  ISETP.GE.U32.AND P1, PT, R8, R17, PT ;  /* 0x000000110800720c */ /* 0x000fda0003f26070 */
[----:B------:R-:W-:Y:S01]  /*0400*/  @P1 VIADD R5, R5, 0x1 ;  /* 0x0000000105051836 */ /* 0x000fe20000000000 */
[----:B------:R-:W-:-:S05]  /*0410*/  @!P2 LOP3.LUT R5, RZ, R17, RZ, 0x33, !PT ;  /* 0x00000011ff05a212 */ /* 0x000fca00078e33ff */
[--C-:B------:R-:W-:Y:S02]  /*0420*/  IMAD.MOV R4, RZ, RZ, -R5.reuse ;  /* 0x000000ffff047224 */ /* 0x100fe400078e0a05 */
[----:B------:R-:W-:Y:S02]  /*0430*/  IMAD.MOV.U32 R6, RZ, RZ, R5 ;  /* 0x000000ffff067224 */ /* 0x000fe400078e0005 */
[----:B------:R-:W-:Y:S01]  /*0440*/  IMAD R4, R17, R4, R0 ;  /* 0x0000000411047224 */ /* 0x000fe200078e0200 */
[----:B------:R-:W-:Y:S06]  /*0450*/  BRA `(.L_x_2) ;  /* 0x00000000002c7947 */ /* 0x000fec0003800000 */
.L_x_1:
[----:B------:R-:W-:-:S07]  /*0460*/  MOV R6, 0x480 ;  /* 0x0000048000067802 */ /* 0x000fce0000000f00 */
[----:B-1234-:R-:W-:Y:S05]  /*0470*/  CALL.REL.NOINC `($__internal_0_$__cuda_sm20_div_s64) ;  /* 0x0000000400107944 */ /* 0x01efea0003c00000 */
[----:B------:R-:W-:Y:S01]  /*0480*/  IADD3 R6, P0, PT, RZ, -R8, RZ ;  /* 0x80000008ff067210 */ /* 0x000fe20007f1e0ff */
[----:B------:R-:W-:-:S04]  /*0490*/  IMAD.MOV.U32 R5, RZ, RZ, R19 ;  /* 0x000000ffff057224 */ /* 0x000fc800078e0013 */
[----:B------:R-:W-:-:S04]  /*04a0*/  IMAD.X R4, RZ, RZ, ~R4, P0 ;  /* 0x000000ffff047224 */ /* 0x000fc800000e0e04 */
[----:B------:R-:W-:Y:S01]  /*04b0*/  IMAD R7, R4, R17, RZ ;  /* 0x0000001104077224 */ /* 0x000fe200078e02ff */
[----:B------:R-:W-:-:S03]  /*04c0*/  MOV R4, R0 ;  /* 0x0000000000047202 */ /* 0x000fc60000000f00 */
[-C--:B------:R-:W-:Y:S02]  /*04d0*/  IMAD R7, R16, R6.reuse, R7 ;  /* 0x0000000610077224 */ /* 0x080fe400078e0207 */
[----:B------:R-:W-:-:S04]  /*04e0*/  IMAD.WIDE.U32 R4, R17, R6, R4 ;  /* 0x0000000611047225 */ /* 0x000fc800078e0004 */
[----:B------:R-:W-:Y:S02]  /*04f0*/  IMAD.MOV.U32 R6, RZ, RZ, R8 ;  /* 0x000000ffff067224 */ /* 0x000fe400078e0008 */
[----:B------:R-:W-:-:S07]  /*0500*/  IMAD.IADD R7, R5, 0x1, R7 ;  /* 0x0000000105077824 */ /* 0x000fce00078e0207 */
.L_x_2:
[----:B-1234-:R-:W-:Y:S05]  /*0510*/  BSYNC.RECONVERGENT B0 ;  /* 0x0000000000007941 */ /* 0x01efea0003800200 */
.L_x_0:
[----:B------:R-:W0:Y:S01]  /*0520*/  LDC.64 R8, c[0x0][0x380] ;  /* 0x0000e000ff087b82 */ /* 0x000e220000000a00 */
[----:B------:R-:W-:Y:S01]  /*0530*/  IMAD R5, R6, UR5, R4 ;  /* 0x0000000506057c24 */ /* 0x000fe2000f8e0204 */
[----:B------:R-:W-:-:S04]  /*0540*/  LEA R24, P0, R4, UR8, 0x3 ;  /* 0x0000000804187c11 */ /* 0x000fc8000f8018ff */
[----:B------:R-:W-:-:S05]  /*0550*/  LEA.HI.X R25, R4, UR9, R7, 0x3, P0 ;  /* 0x0000000904197c11 */ /* 0x000fca00080f1c07 */
[----:B------:R-:W2:Y:S01]  /*0560*/  LDG.E.64 R12, desc[UR6][R24.64] ;  /* 0x00000006180c7981 */ /* 0x000ea2000c1e1b00 */
[----:B0-----:R-:W-:-:S03]  /*0570*/  IMAD.WIDE R8, R5, 0x8, R8 ;  /* 0x0000000805087825 */ /* 0x001fc600078e0208 */
[C---:B------:R-:W-:Y:S02]  /*0580*/  LEA R6, P1, R17.reuse, R8, 0x3 ;  /* 0x0000000811067211 */ /* 0x040fe400078218ff */
[----:B------:R-:W3:Y:S02]  /*0590*/  LDG.E.64 R10, desc[UR6][R8.64] ;  /* 0x00000006080a7981 */ /* 0x000ee4000c1e1b00 */
[----:B------:R-:W-:-:S05]  /*05a0*/  LEA.HI.X R7, R17, R9, R16, 0x3, P1 ;  /* 0x0000000911077211 */ /* 0x000fca00008f1c10 */
[----:B------:R-:W2:Y:S02]  /*05b0*/  LDG.E.64 R14, desc[UR6][R6.64] ;  /* 0x00000006060e7981 */ /* 0x000ea4000c1e1b00 */
[-C--:B--2---:R-:W-:Y:S02]  /*05c0*/  IMAD R15, R15, R12.reuse, RZ ;  /* 0x0000000c0f0f7224 */ /* 0x084fe400078e02ff */
[----:B------:R-:W-:-:S04]  /*05d0*/  IMAD.WIDE.U32 R4, R14, R12, RZ ;  /* 0x0000000c0e047225 */ /* 0x000fc800078e00ff */
[----:B------:R-:W-:Y:S02]  /*05e0*/  IMAD R15, R13, R14, R15 ;  /* 0x0000000e0d0f7224 */ /* 0x000fe400078e020f */
[----:B------:R-:W0:Y:S02]  /*05f0*/  LDC.64 R12, c[0x0][0x3a0] ;  /* 0x0000e800ff0c7b82 */ /* 0x000e240000000a00 */
[----:B------:R-:W-:-:S04]  /*0600*/  IMAD.IADD R22, R5, 0x1, R15 ;  /* 0x0000000105167824 */ /* 0x000fc800078e020f */
[----:B------:R-:W-:Y:S02]  /*0610*/  IMAD R5, R22, UR10, RZ ;  /* 0x0000000a16057c24 */ /* 0x000fe4000f8e02ff */
[----:B------:R-:W-:-:S04]  /*0620*/  IMAD.WIDE.U32 R20, R4, UR10, RZ ;  /* 0x0000000a04147c25 */ /* 0x000fc8000f8e00ff */
[----:B------:R-:W-:-:S04]  /*0630*/  IMAD R5, R4, UR11, R5 ;  /* 0x0000000b04057c24 */ /* 0x000fc8000f8e0205 */
[----:B------:R-:W-:-:S04]  /*0640*/  IMAD.IADD R23, R21, 0x1, R5 ;  /* 0x0000000115177824 */ /* 0x000fc800078e0205 */
[----:B0-----:R-:W-:-:S04]  /*0650*/  IMAD.WIDE.U32 R14, R23, R12, RZ ;  /* 0x0000000c170e7225 */ /* 0x001fc800078e00ff */
[----:B------:R-:W-:-:S04]  /*0660*/  IMAD.WIDE.U32 R14, P0, R20, R13, R14 ;  /* 0x0000000d140e7225 */ /* 0x000fc8000780000e */
[----:B------:R-:W-:Y:S01]  /*0670*/  IMAD.WIDE.U32 R20, R20, R12, RZ ;  /* 0x0000000c14147225 */ /* 0x000fe200078e00ff */
[----:B------:R-:W-:-:S04]  /*0680*/  IADD3.X R5, PT, PT, RZ, RZ, RZ, P0, !PT ;  /* 0x000000ffff057210 */ /* 0x000fc800007fe4ff */
[----:B------:R-:W-:Y:S02]  /*0690*/  IADD3 R21, P1, PT, R21, R14, RZ ;  /* 0x0000000e15157210 */ /* 0x000fe40007f3e0ff */
[----:B------:R-:W-:Y:S01]  /*06a0*/  IADD3 RZ, P0, PT, R4, R20, RZ ;  /* 0x0000001404ff7210 */ /* 0x000fe20007f1e0ff */
[----:B------:R-:W-:-:S03]  /*06b0*/  IMAD.MOV.U32 R4, RZ, RZ, R15 ;  /* 0x000000ffff047224 */ /* 0x000fc600078e000f */
[----:B------:R-:W-:Y:S01]  /*06c0*/  IADD3.X RZ, P0, PT, R22, R21, RZ, P0, !PT ;  /* 0x0000001516ff7210 */ /* 0x000fe2000071e4ff */
[----:B------:R-:W-:-:S03]  /*06d0*/  IMAD.WIDE.U32.X R4, R23, R13, R4, P1 ;  /* 0x0000000d17047225 */ /* 0x000fc600008e0404 */
[----:B------:R-:W-:-:S05]  /*06e0*/  IADD3.X R4, P0, PT, RZ, R4, RZ, P0, !PT ;  /* 0x00000004ff047210 */ /* 0x000fca000071e4ff */
[----:B------:R-:W-:Y:S01]  /*06f0*/  IMAD.X R14, RZ, RZ, R5, P0 ;  /* 0x000000ffff0e7224 */ /* 0x000fe200000e0605 */
[----:B------:R-:W-:-:S04]  /*0700*/  ISETP.GE.U32.AND P0, PT, R4, R12, PT ;  /* 0x0000000c0400720c */ /* 0x000fc80003f06070 */
[----:B------:R-:W-:-:S04]  /*0710*/  ISETP.GE.U32.AND.EX P0, PT, R14, R13, PT, P0 ;  /* 0x0000000d0e00720c */ /* 0x000fc80003f06100 */
[----:B------:R-:W-:Y:S02]  /*0720*/  SEL R23, R12, RZ, P0 ;  /* 0x000000ff0c177207 */ /* 0x000fe40000000000 */
[----:B------:R-:W-:Y:S02]  /*0730*/  SEL R25, R13, RZ, P0 ;  /* 0x000000ff0d197207 */ /* 0x000fe40000000000 */
[----:B------:R-:W-:-:S04]  /*0740*/  IADD3 R23, P1, PT, -R23, R4, RZ ;  /* 0x0000000417177210 */ /* 0x000fc80007f3e1ff */
[-C--:B---3--:R-:W-:Y:S01]  /*0750*/  IADD3 R21, P2, PT, R10, R23.reuse, RZ ;  /* 0x000000170a157210 */ /* 0x088fe20007f5e0ff */
[----:B------:R-:W-:Y:S01]  /*0760*/  IMAD.X R25, R14, 0x1, ~R25, P1 ;  /* 0x000000010e197824 */ /* 0x000fe200008e0e19 */
[----:B------:R-:W-:Y:S02]  /*0770*/  ISETP.GE.U32.AND P1, PT, R10, R23, PT ;  /* 0x000000170a00720c */ /* 0x000fe40003f26070 */
[----:B------:R-:W-:Y:S01]  /*0780*/  ISETP.GE.U32.AND P0, PT, R21, R12, PT ;  /* 0x0000000c1500720c */ /* 0x000fe20003f06070 */
[C---:B------:R-:W-:Y:S01]  /*0790*/  IMAD.X R14, R11.reuse, 0x1, R25, P2 ;  /* 0x000000010b0e7824 */ /* 0x040fe200010e0619 */
[----:B------:R-:W-:-:S04]  /*07a0*/  ISETP.GE.U32.AND.EX P1, PT, R11, R25, PT, P1 ;  /* 0x000000190b00720c */ /* 0x000fc80003f26110 */
[----:B------:R-:W-:Y:S02]  /*07b0*/  ISETP.GE.U32.AND.EX P0, PT, R14, R13, PT, P0 ;  /* 0x0000000d0e00720c */ /* 0x000fe40003f06100 */
[C---:B------:R-:W-:Y:S02]  /*07c0*/  SEL R5, R12.reuse, RZ, !P1 ;  /* 0x000000ff0c057207 */ /* 0x040fe40004800000 */
[----:B------:R-:W-:Y:S02]  /*07d0*/  SEL R12, R12, RZ, P0 ;  /* 0x000000ff0c0c7207 */ /* 0x000fe40000000000 */
[----:B------:R-:W-:Y:S02]  /*07e0*/  SEL R15, R13, RZ, !P1 ;  /* 0x000000ff0d0f7207 */ /* 0x000fe40004800000 */
[----:B------:R-:W-:Y:S02]  /*07f0*/  IADD3 R4, P2, P3, R5, R10, -R23 ;  /* 0x0000000a05047210 */ /* 0x000fe40007b5e817 */
[----:B------:R-:W-:-:S02]  /*0800*/  IADD3 R10, P1, PT, -R12, R21, RZ ;  /* 0x000000150c0a7210 */ /* 0x000fc40007f3e1ff */
[----:B------:R-:W-:Y:S02]  /*0810*/  SEL R13, R13, RZ, P0 ;  /* 0x000000ff0d0d7207 */ /* 0x000fe40000000000 */
[----:B------:R-:W-:-:S03]  /*0820*/  IADD3.X R5, PT, PT, R15, R11, ~R25, P2, P3 ;  /* 0x0000000b0f057210 */ /* 0x000fc600017e6c19 */
[----:B------:R-:W-:Y:S01]  /*0830*/  IMAD.X R11, R14, 0x1, ~R13, P1 ;  /* 0x000000010e0b7824 */ /* 0x000fe200008e0e0d */
[----:B------:R-:W-:-:S04]  /*0840*/  IADD3 R0, P0, PT, R18, R0, RZ ;  /* 0x0000000012007210 */ /* 0x000fc80007f1e0ff */
[----:B------:R0:W-:Y:S01]  /*0850*/  STG.E.64 desc[UR6][R8.64], R10 ;  /* 0x0000000a08007986 */ /* 0x0001e2000c101b06 */
[----:B------:R-:W-:Y:S02]  /*0860*/  LEA.HI.X.SX32 R19, R18, R19, 0x1, P0 ;  /* 0x0000001312137211 */ /* 0x000fe400000f0eff */
[----:B------:R-:W-:Y:S01]  /*0870*/  ISETP.GE.U32.AND P0, PT, R0, R2, PT ;  /* 0x000000020000720c */ /* 0x000fe20003f06070 */
[----:B------:R0:W-:Y:S03]  /*0880*/  STG.E.64 desc[UR6][R6.64], R4 ;  /* 0x0000000406007986 */ /* 0x0001e6000c101b06 */
[----:B------:R-:W-:-:S13]  /*0890*/  ISETP.GE.AND.EX P0, PT, R19, R3, PT, P0 ;  /* 0x000000031300720c */ /* 0x000fda0003f06300 */
[----:B0-----:R-:W-:Y:S05]  /*08a0*/  @!P0 BRA `(.L_x_3) ;  /* 0xfffffff800808947 */ /* 0x001fea000383ffff */
[----:B------:R-:W-:Y:S05]  /*08b0*/  EXIT ;  /* 0x000000000000794d */ /* 0x000fea0003800000 */
        .weak           $__internal_0_$__cuda_sm20_div_s64
        .type           $__internal_0_$__cuda_sm20_div_s64,@function
        .size           $__internal_0_$__cuda_sm20_div_s64,(.L_x_38 - $__internal_0_$__cuda_sm20_div_s64)
$__internal_0_$__cuda_sm20_div_s64:
[-C--:B------:R-:W-:Y:S02]  /*08c0*/  IADD3 R4, P1, PT, RZ, -R17.reuse, RZ ;  /* 0x80000011ff047210 */ /* 0x080fe40007f3e0ff */
[----:B------:R-:W-:Y:S02]  /*08d0*/  ISETP.GE.AND P0, PT, R16, RZ, PT ;  /* 0x000000ff1000720c */ /* 0x000fe40003f06270 */
[-C--:B------:R-:W-:Y:S02]  /*08e0*/  IADD3.X R5, PT, PT, RZ, ~R16.reuse, RZ, P1, !PT ;  /* 0x80000010ff057210 */ /* 0x080fe40000ffe4ff */
[----:B------:R-:W-:Y:S02]  /*08f0*/  SEL R4, R4, R17, !P0 ;  /* 0x0000001104047207 */ /* 0x000fe40004000000 */
[----:B------:R-:W-:Y:S02]  /*0900*/  SEL R5, R5, R16, !P0 ;  /* 0x0000001005057207 */ /* 0x000fe40004000000 */
[----:B------:R-:W-:-:S02]  /*0910*/  ISETP.GE.AND P3, PT, R19, RZ, PT ;  /* 0x000000ff1300720c */ /* 0x000fc40003f66270 */
[----:B------:R-:W0:Y:S08]  /*0920*/  I2F.U64.RP R7, R4 ;  /* 0x0000000400077312 */ /* 0x000e300000309000 */
[----:B0-----:R-:W0:Y:S02]  /*0930*/  MUFU.RCP R7, R7 ;  /* 0x0000000700077308 */ /* 0x001e240000001000 */
[----:B0-----:R-:W-:-:S06]  /*0940*/  VIADD R8, R7, 0x1ffffffe ;  /* 0x1ffffffe07087836 */ /* 0x001fcc0000000000 */
[----:B------:R-:W0:Y:S02]  /*0950*/  F2I.U64.TRUNC R8, R8 ;  /* 0x0000000800087311 */ /* 0x000e24000020d800 */
[----:B0-----:R-:W-:-:S04]  /*0960*/  IMAD.WIDE.U32 R10, R8, R4, RZ ;  /* 0x00000004080a7225 */ /* 0x001fc800078e00ff */
[----:B------:R-:W-:Y:S01]  /*0970*/  IMAD R11, R8, R5, R11 ;  /* 0x00000005080b7224 */ /* 0x000fe200078e020b */
[----:B------:R-:W-:-:S03]  /*0980*/  IADD3 R13, P0, PT, RZ, -R10, RZ ;  /* 0x8000000aff0d7210 */ /* 0x000fc60007f1e0ff */
[----:B------:R-:W-:Y:S02]  /*0990*/  IMAD R11, R9, R4, R11 ;  /* 0x00000004090b7224 */ /* 0x000fe400078e020b */
[----:B------:R-:W-:-:S04]  /*09a0*/  IMAD.HI.U32 R10, R8, R13, RZ ;  /* 0x0000000d080a7227 */ /* 0x000fc800078e00ff */
[----:B------:R-:W-:Y:S02]  /*09b0*/  IMAD.X R15, RZ, RZ, ~R11, P0 ;  /* 0x000000ffff0f7224 */ /* 0x000fe400000e0e0b */
[----:B------:R-:W-:Y:S02]  /*09c0*/  IMAD.MOV.U32 R11, RZ, RZ, R8 ;  /* 0x000000ffff0b7224 */ /* 0x000fe400078e0008 */
[-C--:B------:R-:W-:Y:S02]  /*09d0*/  IMAD R7, R9, R15.reuse, RZ ;  /* 0x0000000f09077224 */ /* 0x080fe400078e02ff */
[----:B------:R-:W-:-:S04]  /*09e0*/  IMAD.WIDE.U32 R10, P0, R8, R15, R10 ;  /* 0x0000000f080a7225 */ /* 0x000fc8000780000a */
[----:B------:R-:W-:-:S04]  /*09f0*/  IMAD.HI.U32 R10, P1, R9, R13, R10 ;  /* 0x0000000d090a7227 */ /* 0x000fc8000782000a */
[----:B------:R-:W-:Y:S01]  /*0a00*/  IMAD.HI.U32 R13, R9, R15, RZ ;  /* 0x0000000f090d7227 */ /* 0x000fe200078e00ff */
[----:B------:R-:W-:-:S03]  /*0a10*/  IADD3 R11, P2, PT, R7, R10, RZ ;  /* 0x0000000a070b7210 */ /* 0x000fc60007f5e0ff */
[----:B------:R-:W-:Y:S02]  /*0a20*/  IMAD.X R13, R13, 0x1, R9, P0 ;  /* 0x000000010d0d7824 */ /* 0x000fe400000e0609 */
[----:B------:R-:W-:-:S03]  /*0a30*/  IMAD.WIDE.U32 R8, R11, R4, RZ ;  /* 0x000000040b087225 */ /* 0x000fc600078e00ff */
[----:B------:R-:W-:Y:S01]  /*0a40*/  IADD3.X R13, PT, PT, RZ, RZ, R13, P2, P1 ;  /* 0x000000ffff0d7210 */ /* 0x000fe200017e240d */
[----:B------:R-:W-:Y:S01]  /*0a50*/  IMAD R7, R11, R5, R9 ;  /* 0x000000050b077224 */ /* 0x000fe200078e0209 */
[----:B------:R-:W-:-:S03]  /*0a60*/  IADD3 R9, P0, PT, RZ, -R8, RZ ;  /* 0x80000008ff097210 */ /* 0x000fc60007f1e0ff */
[----:B------:R-:W-:Y:S02]  /*0a70*/  IMAD R7, R13, R4, R7 ;  /* 0x000000040d077224 */ /* 0x000fe400078e0207 */
[----:B------:R-:W-:-:S04]  /*0a80*/  IMAD.HI.U32 R10, R11, R9, RZ ;  /* 0x000000090b0a7227 */ /* 0x000fc800078e00ff */
[----:B------:R-:W-:Y:S01]  /*0a90*/  IMAD.X R8, RZ, RZ, ~R7, P0 ;  /* 0x000000ffff087224 */ /* 0x000fe200000e0e07 */
[----:B------:R-:W-:-:S03]  /*0aa0*/  IADD3 R7, P4, PT, RZ, -R0, RZ ;  /* 0x80000000ff077210 */ /* 0x000fc60007f9e0ff */
[----:B------:R-:W-:Y:S01]  /*0ab0*/  IMAD.WIDE.U32 R10, P0, R11, R8, R10 ;  /* 0x000000080b0a7225 */ /* 0x000fe2000780000a */
[----:B------:R-:W-:Y:S02]  /*0ac0*/  SEL R7, R7, R0, !P3 ;  /* 0x0000000007077207 */ /* 0x000fe40005800000 */
[----:B------:R-:W-:Y:S01]  /*0ad0*/  IADD3.X R12, PT, PT, RZ, ~R19, RZ, P4, !PT ;  /* 0x80000013ff0c7210 */ /* 0x000fe200027fe4ff */
[----:B------:R-:W-:-:S03]  /*0ae0*/  IMAD.HI.U32 R10, P1, R13, R9, R10 ;  /* 0x000000090d0a7227 */ /* 0x000fc6000782000a */
[----:B------:R-:W-:Y:S01]  /*0af0*/  SEL R11, R12, R19, !P3 ;  /* 0x000000130c0b7207 */ /* 0x000fe20005800000 */
[CC--:B------:R-:W-:Y:S02]  /*0b00*/  IMAD R9, R13.reuse, R8.reuse, RZ ;  /* 0x000000080d097224 */ /* 0x0c0fe400078e02ff */
[----:B------:R-:W-:-:S03]  /*0b10*/  IMAD.HI.U32 R8, R13, R8, RZ ;  /* 0x000000080d087227 */ /* 0x000fc600078e00ff */
[----:B------:R-:W-:Y:S01]  /*0b20*/  IADD3 R10, P2, PT, R9, R10, RZ ;  /* 0x0000000a090a7210 */ /* 0x000fe20007f5e0ff */
[----:B------:R-:W-:Y:S02]  /*0b30*/  IMAD.X R13, R8, 0x1, R13, P0 ;  /* 0x00000001080d7824 */ /* 0x000fe400000e060d */
[----:B------:R-:W-:Y:S02]  /*0b40*/  IMAD.MOV.U32 R9, RZ, RZ, RZ ;  /* 0x000000ffff097224 */ /* 0x000fe400078e00ff */
[----:B------:R-:W-:Y:S01]  /*0b50*/  IMAD.HI.U32 R8, R10, R7, RZ ;  /* 0x000000070a087227 */ /* 0x000fe200078e00ff */
[----:B------:R-:W-:-:S03]  /*0b60*/  IADD3.X R12, PT, PT, RZ, RZ, R13, P2, P1 ;  /* 0x000000ffff0c7210 */ /* 0x000fc600017e240d */
[----:B------:R-:W-:-:S04]  /*0b70*/  IMAD.WIDE.U32 R8, R10, R11, R8 ;  /* 0x0000000b0a087225 */ /* 0x000fc800078e0008 */
[C---:B------:R-:W-:Y:S02]  /*0b80*/  IMAD R13, R12.reuse, R11, RZ ;  /* 0x0000000b0c0d7224 */ /* 0x040fe400078e02ff */
[----:B------:R-:W-:-:S04]  /*0b90*/  IMAD.HI.U32 R8, P0, R12, R7, R8 ;  /* 0x000000070c087227 */ /* 0x000fc80007800008 */
[----:B------:R-:W-:Y:S01]  /*0ba0*/  IMAD.HI.U32 R10, R12, R11, RZ ;  /* 0x0000000b0c0a7227 */ /* 0x000fe200078e00ff */
[----:B------:R-:W-:-:S03]  /*0bb0*/  IADD3 R13, P1, PT, R13, R8, RZ ;  /* 0x000000080d0d7210 */ /* 0x000fc60007f3e0ff */
[----:B------:R-:W-:Y:S02]  /*0bc0*/  IMAD.X R10, RZ, RZ, R10, P0 ;  /* 0x000000ffff0a7224 */ /* 0x000fe400000e060a */
[----:B------:R-:W-:-:S04]  /*0bd0*/  IMAD.WIDE.U32 R8, R13, R4, RZ ;  /* 0x000000040d087225 */ /* 0x000fc800078e00ff */
[----:B------:R-:W-:Y:S01]  /*0be0*/  IMAD.X R15, RZ, RZ, R10, P1 ;  /* 0x000000ffff0f7224 */ /* 0x000fe200008e060a */
[----:B------:R-:W-:Y:S01]  /*0bf0*/  IADD3 R21, P1, PT, -R8, R7, RZ ;  /* 0x0000000708157210 */ /* 0x000fe20007f3e1ff */
[----:B------:R-:W-:-:S03]  /*0c00*/  IMAD R9, R13, R5, R9 ;  /* 0x000000050d097224 */ /* 0x000fc600078e0209 */
[-C--:B------:R-:W-:Y:S01]  /*0c10*/  ISETP.GE.U32.AND P0, PT, R21, R4.reuse, PT ;  /* 0x000000041500720c */ /* 0x080fe20003f06070 */
[----:B------:R-:W-:-:S04]  /*0c20*/  IMAD R8, R15, R4, R9 ;  /* 0x000000040f087224 */ /* 0x000fc800078e0209 */
[----:B------:R-:W-:Y:S01]  /*0c30*/  IMAD.X R11, R11, 0x1, ~R8, P1 ;  /* 0x000000010b0b7824 */ /* 0x000fe200008e0e08 */
[----:B------:R-:W-:Y:S02]  /*0c40*/  IADD3 R7, P1, PT, R21, -R4, RZ ;  /* 0x8000000415077210 */ /* 0x000fe40007f3e0ff */
[----:B------:R-:W-:Y:S02]  /*0c50*/  IADD3 R8, P2, PT, R13, 0x1, RZ ;  /* 0x000000010d087810 */ /* 0x000fe40007f5e0ff */
[CC--:B------:R-:W-:Y:S02]  /*0c60*/  ISETP.GE.U32.AND.EX P0, PT, R11.reuse, R5.reuse, PT, P0 ;  /* 0x000000050b00720c */ /* 0x0c0fe40003f06100 */
[----:B------:R-:W-:Y:S01]  /*0c70*/  IADD3.X R9, PT, PT, R11, ~R5, RZ, P1, !PT ;  /* 0x800000050b097210 */ /* 0x000fe20000ffe4ff */
[----:B------:R-:W-:Y:S01]  /*0c80*/  IMAD.X R10, RZ, RZ, R15, P2 ;  /* 0x000000ffff0a7224 */ /* 0x000fe200010e060f */
[----:B------:R-:W-:Y:S02]  /*0c90*/  SEL R7, R7, R21, P0 ;  /* 0x0000001507077207 */ /* 0x000fe40000000000 */
[----:B------:R-:W-:-:S02]  /*0ca0*/  SEL R13, R8, R13, P0 ;  /* 0x0000000d080d7207 */ /* 0x000fc40000000000 */
[----:B------:R-:W-:Y:S02]  /*0cb0*/  SEL R9, R9, R11, P0 ;  /* 0x0000000b09097207 */ /* 0x000fe40000000000 */
[----:B------:R-:W-:Y:S02]  /*0cc0*/  ISETP.GE.U32.AND P1, PT, R7, R4, PT ;  /* 0x000000040700720c */ /* 0x000fe40003f26070 */
[----:B------:R-:W-:Y:S02]  /*0cd0*/  SEL R15, R10, R15, P0 ;  /* 0x0000000f0a0f7207 */ /* 0x000fe40000000000 */
[----:B------:R-:W-:Y:S02]  /*0ce0*/  IADD3 R8, P2, PT, R13, 0x1, RZ ;  /* 0x000000010d087810 */ /* 0x000fe40007f5e0ff */
[----:B------:R-:W-:Y:S02]  /*0cf0*/  ISETP.GE.U32.AND.EX P0, PT, R9, R5, PT, P1 ;  /* 0x000000050900720c */ /* 0x000fe40003f06110 */
[----:B------:R-:W-:Y:S01]  /*0d00*/  LOP3.LUT R7, R16, R19, RZ, 0x3c, !PT ;  /* 0x0000001310077212 */ /* 0x000fe200078e3cff */
[----:B------:R-:W-:Y:S01]  /*0d10*/  IMAD.X R4, RZ, RZ, R15, P2 ;  /* 0x000000ffff047224 */ /* 0x000fe200010e060f */
[----:B------:R-:W-:-:S02]  /*0d20*/  SEL R8, R8, R13, P0 ;  /* 0x0000000d08087207 */ /* 0x000fc40000000000 */
[----:B------:R-:W-:Y:S02]  /*0d30*/  ISETP.GE.AND P1, PT, R7, RZ, PT ;  /* 0x000000ff0700720c */ /* 0x000fe40003f26270 */
[----:B------:R-:W-:Y:S02]  /*0d40*/  SEL R4, R4, R15, P0 ;  /* 0x0000000f04047207 */ /* 0x000fe40000000000 */
[-C--:B------:R-:W-:Y:S02]  /*0d50*/  IADD3 R5, P2, PT, RZ, -R8.reuse, RZ ;  /* 0x80000008ff057210 */ /* 0x080fe40007f5e0ff */
[----:B------:R-:W-:Y:S02]  /*0d60*/  ISETP.NE.U32.AND P0, PT, R17, RZ, PT ;  /* 0x000000ff1100720c */ /* 0x000fe40003f05070 */
[----:B------:R-:W-:Y:S01]  /*0d70*/  SEL R8, R5, R8, !P1 ;  /* 0x0000000805087207 */ /* 0x000fe20004800000 */
[----:B------:R-:W-:Y:S01]  /*0d80*/  IMAD.X R7, RZ, RZ, ~R4, P2 ;  /* 0x000000ffff077224 */ /* 0x000fe200010e0e04 */
[----:B------:R-:W-:-:S04]  /*0d90*/  ISETP.NE.AND.EX P0, PT, R16, RZ, PT, P0 ;  /* 0x000000ff1000720c */ /* 0x000fc80003f05300 */
[----:B------:R-:W-:Y:S01]  /*0da0*/  SEL R4, R7, R4, !P1 ;  /* 0x0000000407047207 */ /* 0x000fe20004800000 */
[----:B------:R-:W-:Y:S01]  /*0db0*/  IMAD.MOV.U32 R7, RZ, RZ, 0x0 ;  /* 0x00000000ff077424 */ /* 0x000fe200078e00ff */
[----:B------:R-:W-:Y:S02]  /*0dc0*/  SEL R8, R8, 0xffffffff, P0 ;  /* 0xffffffff08087807 */ /* 0x000fe40000000000 */
[----:B------:R-:W-:Y:S01]  /*0dd0*/  SEL R4, R4, 0xffffffff, P0 ;  /* 0xffffffff04047807 */ /* 0x000fe20000000000 */
[----:B------:R-:W-:Y:S06]  /*0de0*/  RET.REL.NODEC R6 `(_Z18ntt_butterfly_montPmPKmi13MontgomeryOpti) ;  /* 0xfffffff006847950 */ /* 0x000fec0003c3ffff */
.L_x_4:
[----:B------:R-:W-:-:S00]  /*0df0*/  BRA `(.L_x_4) ;  /* 0xfffffffc00fc7947 */ /* 0x000fc0000383ffff */
[----:B------:R-:W-:-:S00]  /*0e00*/  NOP ;  /* 0x0000000000007918 */ /* 0x000fc00000000000 */
[----:B------:R-:W-:-:S00]  /*0e10*/  NOP ;  /* 0x0000000000007918 */ /* 0x000fc00000000000 */
[----:B------:R-:W-:-:S00]  /*0e20*/  NOP ;  /* 0x0000000000007918 */ /* 0x000fc00000000000 */
[----:B------:R-:W-:-:S00]  /*0e30*/  NOP ;  /* 0x0000000000007918 */ /* 0x000fc00000000000 */
[----:B------:R-:W-:-:S00]  /*0e40*/  NOP ;  /* 0x0000000000007918 */ /* 0x000fc00000000000 */
[----:B------:R-:W-:-:S00]  /*0e50*/  NOP ;  /* 0x0000000000007918 */ /* 0x000fc00000000000 */
[----:B------:R-:W-:-:S00]  /*0e60*/  NOP ;  /* 0x0000000000007918 */ /* 0x000fc00000000000 */
[----:B------:R-:W-:-:S00]  /*0e70*/  NOP ;  /* 0x0000000000007918 */ /* 0x000fc00000000000 */
.L_x_38:


//--------------------- .text._Z23ntt_butterfly_mont_warpPmPKmi13MontgomeryOpti --------------------------
	.section	.text._Z23ntt_butterfly_mont_warpPmPKmi13MontgomeryOpti,"ax",@progbits
	.align	128
        .global         _Z23ntt_butterfly_mont_warpPmPKmi13MontgomeryOpti
        .type           _Z23ntt_butterfly_mont_warpPmPKmi13MontgomeryOpti,@function
        .size           _Z23ntt_butterfly_mont_warpPmPKmi13MontgomeryOpti,(.L_x_40 - _Z23ntt_butterfly_mont_warpPmPKmi13MontgomeryOpti)
        .other          _Z23ntt_butterfly_mont_warpPmPKmi13MontgomeryOpti,@"STO_CUDA_ENTRY STV_DEFAULT"
_Z23ntt_butterfly_mont_warpPmPKmi13MontgomeryOpti:
.text._Z23ntt_butterfly_mont_warpPmPKmi13MontgomeryOpti:
[----:B------:R-:W-:Y:S01]  /*0000*/  LDC R1, c[0x0][0x37c] ;  /* 0x0000df00ff017b82 */ /* 0x000fe20000000800 */
[----:B------:R-:W0:Y:S07]  /*0010*/  S2R R25, SR_TID.X ;  /* 0x0000000000197919 */ /* 0x000e2e0000002100 */
[----:B------:R-:W1:Y:S02]  /*0020*/  LDC R0, c[0x0][0x390] ;  /* 0x0000e400ff007b82 */ /* 0x000e640000000800 */
[----:B-1----:R-:W-:-:S02]  /*0030*/  SHF.R.S32.HI R2, RZ, 0x1, R0 ;  /* 0x00000001ff027819 */ /* 0x002fc40000011400 */
[----:B0-----:R-:W-:-:S04]  /*0040*/  LOP3.LUT R3, R25, 0x1f, RZ, 0xc0, !PT ;  /* 0x0000001f19037812 */ /* 0x001fc800078ec0ff */
[----:B------:R-:W-:-:S13]  /*0050*/  ISETP.GE.AND P0, PT, R3, R2, PT ;  /* 0x000000020300720c */ /* 0x000fda0003f06270 */
[----:B------:R-:W-:Y:S05]  /*0060*/  @P0 EXIT ;  /* 0x000000000000094d */ /* 0x000fea0003800000 */
[----:B------:R-:W-:Y:S01]  /*0070*/  IABS R8, R0 ;  /* 0x0000000000087213 */ /* 0x000fe20000000000 */
[----:B------:R-:W0:Y:S03]  /*0080*/  LDC R9, c[0x0][0x3d0] ;  /* 0x0000f400ff097b82 */ /* 0x000e260000000800 */
[----:B------:R-:W1:Y:S05]  /*0090*/  I2F.RP R6, R8 ;  /* 0x0000000800067306 */ /* 0x000e6a0000209400 */
[----:B------:R-:W2:Y:S08]  /*00a0*/  S2UR UR4, SR_CTAID.X ;  /* 0x00000000000479c3 */ /* 0x000eb00000002500 */
[----:B------:R-:W2:Y:S01]  /*00b0*/  LDC R24, c[0x0][0x360] ;  /* 0x0000d800ff187b82 */ /* 0x000ea20000000800 */
[----:B-1----:R-:W1:Y:S01]  /*00c0*/  MUFU.RCP R6, R6 ;  /* 0x0000000600067308 */ /* 0x002e620000001000 */
[----:B0-----:R-:W-:Y:S01]  /*00d0*/  IABS R10, R9 ;  /* 0x00000009000a7213 */ /* 0x001fe20000000000 */
[----:B-1----:R-:W-:-:S06]  /*00e0*/  VIADD R4, R6, 0xffffffe ;  /* 0x0ffffffe06047836 */ /* 0x002fcc0000000000 */
[----:B------:R0:W1:Y:S01]  /*00f0*/  F2I.FTZ.U32.TRUNC.NTZ R5, R4 ;  /* 0x0000000400057305 */ /* 0x000062000021f000 */
[----:B--2---:R-:W-:Y:S01]  /*0100*/  IMAD R25, R24, UR4, R25 ;  /* 0x0000000418197c24 */ /* 0x004fe2000f8e0219 */
[----:B------:R-:W2:Y:S04]  /*0110*/  LDCU UR4, c[0x0][0x370] ;  /* 0x00006e00ff0477ac */ /* 0x000ea80008000800 */
[----:B------:R-:W-:Y:S01]  /*0120*/  SHF.R.U32.HI R25, RZ, 0x5, R25 ;  /* 0x00000005ff197819 */ /* 0x000fe20000011619 */
[----:B0-----:R-:W-:Y:S02]  /*0130*/  IMAD.MOV.U32 R4, RZ, RZ, RZ ;  /* 0x000000ffff047224 */ /* 0x001fe400078e00ff */
[----:B-1----:R-:W-:-:S04]  /*0140*/  IMAD.MOV R7, RZ, RZ, -R5 ;  /* 0x000000ffff077224 */ /* 0x002fc800078e0a05 */
[----:B------:R-:W-:Y:S02]  /*0150*/  IMAD R7, R7, R8, RZ ;  /* 0x0000000807077224 */ /* 0x000fe400078e02ff */
[----:B--2---:R-:W-:Y:S02]  /*0160*/  IMAD R24, R24, UR4, RZ ;  /* 0x0000000418187c24 */ /* 0x004fe4000f8e02ff */
[----:B------:R-:W-:-:S04]  /*0170*/  IMAD.HI.U32 R5, R5, R7, R4 ;  /* 0x0000000705057227 */ /* 0x000fc800078e0004 */
[----:B------:R-:W-:-:S04]  /*0180*/  IMAD.MOV.U32 R7, RZ, RZ, R10 ;  /* 0x000000ffff077224 */ /* 0x000fc800078e000a */
        /* <DEDUP_REMOVED lines=9> */
[----:B------:R-:W-:-:S07]  /*0220*/  ISETP.GE.AND P2, PT, R5, RZ, PT ;  /* 0x000000ff0500720c */ /* 0x000fce0003f46270 */
[----:B------:R-:W-:-:S06]  /*0230*/  @P0 IADD3 R4, PT, PT, R4, 0x1, RZ ;  /* 0x0000000104040810 */ /* 0x000fcc0007ffe0ff */
[----:B------:R-:W-:Y:S01]  /*0240*/  @!P2 IMAD.MOV R4, RZ, RZ, -R4 ;  /* 0x000000ffff04a224 */ /* 0x000fe200078e0a04 */
[----:B------:R-:W-:-:S04]  /*0250*/  @!P1 LOP3.LUT R4, RZ, R0, RZ, 0x33, !PT ;  /* 0x00000000ff049212 */ /* 0x000fc800078e33ff */
[----:B------:R-:W-:-:S13]  /*0260*/  ISETP.GE.AND P0, PT, R25, R4, PT ;  /* 0x000000041900720c */ /* 0x000fda0003f06270 */
[----:B------:R-:W-:Y:S05]  /*0270*/  @P0 EXIT ;  /* 0x000000000000094d */ /* 0x000fea0003800000 */
[----:B------:R-:W0:Y:S01]  /*0280*/  LDC.64 R6, c[0x0][0x388] ;  /* 0x0000e200ff067b82 */ /* 0x000e220000000a00 */
[----:B------:R-:W1:Y:S01]  /*0290*/  LDCU.64 UR4, c[0x0][0x358] ;  /* 0x00006b00ff0477ac */ /* 0x000e620008000a00 */
[----:B------:R-:W-:Y:S01]  /*02a0*/  SHF.R.U32.HI R24, RZ, 0x5, R24 ;  /* 0x00000005ff187819 */ /* 0x000fe20000011618 */
[----:B------:R-:W2:Y:S01]  /*02b0*/  LDCU.64 UR8, c[0x3][0x20] ;  /* 0x00c00400ff0877ac */ /* 0x000ea20008000a00 */
[----:B------:R-:W3:Y:S01]  /*02c0*/  LDCU.64 UR6, c[0x3][0x20] ;  /* 0x00c00400ff0677ac */ /* 0x000ee20008000a00 */
[----:B0-----:R-:W-:-:S06]  /*02d0*/  IMAD.WIDE.U32 R6, R3, 0x8, R6 ;  /* 0x0000000803067825 */ /* 0x001fcc00078e0006 */
[----:B-1----:R-:W5:Y:S01]  /*02e0*/  LDG.E.64 R6, desc[UR4][R6.64] ;  /* 0x0000000406067981 */ /* 0x002f62000c1e1b00 */
[----:B------:R-:W0:Y:S01]  /*02f0*/  I2F.U32.RP R12, R24 ;  /* 0x00000018000c7306 */ /* 0x000e220000209000 */
[C---:B------:R-:W-:Y:S01]  /*0300*/  IMAD.IADD R5, R24.reuse, 0x1, R25 ;  /* 0x0000000118057824 */ /* 0x040fe200078e0219 */
[----:B------:R-:W-:Y:S01]  /*0310*/  ISETP.NE.U32.AND P2, PT, R24, RZ, PT ;  /* 0x000000ff1800720c */ /* 0x000fe20003f45070 */
[----:B------:R-:W-:Y:S01]  /*0320*/  IMAD.MOV R13, RZ, RZ, -R24 ;  /* 0x000000ffff0d7224 */ /* 0x000fe200078e0a18 */
[----:B------:R-:W-:Y:S02]  /*0330*/  BSSY.RECONVERGENT B0, `(.L_x_5) ;  /* 0x0000054000007945 */ /* 0x000fe40003800200 */
[----:B------:R-:W-:Y:S02]  /*0340*/  ISETP.GE.U32.AND P0, PT, R5, R4, PT ;  /* 0x000000040500720c */ /* 0x000fe40003f06070 */
[----:B------:R-:W-:Y:S02]  /*0350*/  VIMNMX.U32 R10, PT, PT, R4, R5, !PT ;  /* 0x00000005040a7248 */ /* 0x000fe40007fe0000 */
[----:B------:R-:W-:-:S04]  /*0360*/  SEL R11, RZ, 0x1, P0 ;  /* 0x00000001ff0b7807 */ /* 0x000fc80000000000 */
[----:B------:R-:W-:Y:S01]  /*0370*/  IADD3 R5, PT, PT, R10, -R5, -R11 ;  /* 0x800000050a057210 */ /* 0x000fe20007ffe80b */
[----:B0-----:R-:W0:Y:S02]  /*0380*/  MUFU.RCP R12, R12 ;  /* 0x0000000c000c7308 */ /* 0x001e240000001000 */
[----:B0-----:R-:W-:-:S06]  /*0390*/  VIADD R8, R12, 0xffffffe ;  /* 0x0ffffffe0c087836 */ /* 0x001fcc0000000000 */
[----:B------:R0:W1:Y:S02]  /*03a0*/  F2I.FTZ.U32.TRUNC.NTZ R9, R8 ;  /* 0x0000000800097305 */ /* 0x000064000021f000 */
[----:B0-----:R-:W-:Y:S02]  /*03b0*/  IMAD.MOV.U32 R8, RZ, RZ, RZ ;  /* 0x000000ffff087224 */ /* 0x001fe400078e00ff */
[----:B-1----:R-:W-:-:S04]  /*03c0*/  IMAD R13, R13, R9, RZ ;  /* 0x000000090d0d7224 */ /* 0x002fc800078e02ff */
[----:B------:R-:W-:-:S06]  /*03d0*/  IMAD.HI.U32 R12, R9, R13, R8 ;  /* 0x0000000d090c7227 */ /* 0x000fcc00078e0008 */
        /* <DEDUP_REMOVED lines=9> */
[----:B------:R-:W-:-:S05]  /*0470*/  IMAD.IADD R5, R11, 0x1, R12 ;  /* 0x000000010b057824 */ /* 0x000fca00078e020c */
[C---:B------:R-:W-:Y:S02]  /*0480*/  LOP3.LUT R8, R5.reuse, 0x3, RZ, 0xc0, !PT ;  /* 0x0000000305087812 */ /* 0x040fe400078ec0ff */
[----:B------:R-:W-:Y:S02]  /*0490*/  ISETP.GE.U32.AND P2, PT, R5, 0x3, PT ;  /* 0x000000030500780c */ /* 0x000fe40003f46070 */
[----:B------:R-:W-:-:S13]  /*04a0*/  ISETP.NE.AND P0, PT, R8, 0x3, PT ;  /* 0x000000030800780c */ /* 0x000fda0003f05270 */
[----:B--23--:R-:W-:Y:S05]  /*04b0*/  @!P0 BRA `(.L_x_6) ;  /* 0x0000000000ec8947 */ /* 0x00cfea0003800000 */
[----:B------:R-:W-:-:S05]  /*04c0*/  VIADD R5, R5, 0x1 ;  /* 0x0000000105057836 */ /* 0x000fca0000000000 */
[----:B------:R-:W-:Y:S01]  /*04d0*/  LOP3.LUT R26, R5, 0x3, RZ, 0xc0, !PT ;  /* 0x00000003051a7812 */ /* 0x000fe200078ec0ff */
[----:B------:R-:W-:-:S04]  /*04e0*/  IMAD R5, R25, R0, R3 ;  /* 0x0000000019057224 */ /* 0x000fc800078e0203 */
[----:B------:R-:W-:-:S07]  /*04f0*/  IMAD.MOV R26, RZ, RZ, -R26 ;  /* 0x000000ffff1a7224 */ /* 0x000fce00078e0a1a */
.L_x_7:
[----:B------:R-:W0:Y:S08]  /*0500*/  LDC.64 R8, c[0x0][0x380] ;  /* 0x0000e000ff087b82 */ /* 0x000e300000000a00 */
[----:B------:R-:W1:Y:S01]  /*0510*/  LDC.64 R16, c[0x3][RZ] ;  /* 0x00c00000ff107b82 */ /* 0x000e620000000a00 */
[----:B0-----:R-:W-:-:S05]  /*0520*/  IMAD.WIDE R8, R5, 0x8, R8 ;  /* 0x0000000805087825 */ /* 0x001fca00078e0208 */
[----:B------:R-:W2:Y:S01]  /*0530*/  LDG.E.64 R12, desc[UR4][R8.64] ;  /* 0x00000004080c7981 */ /* 0x000ea2000c1e1b00 */
[----:B------:R-:W-:-:S05]  /*0540*/  IMAD.WIDE R10, R2, 0x8, R8 ;  /* 0x00000008020a7825 */ /* 0x000fca00078e0208 */
[----:B------:R-:W3:Y:S01]  /*0550*/  LDG.E.64 R22, desc[UR4][R10.64] ;  /* 0x000000040a167981 */ /* 0x000ee2000c1e1b00 */
[----:B------:R-:W-:Y:S01]  /*0560*/  VIADD R26, R26, 0x1 ;  /* 0x000000011a1a7836 */ /* 0x000fe20000000000 */
[C---:B------:R-:W-:Y:S01]  /*0570*/  IADD3 R25, PT, PT, R24.reuse, R25, RZ ;  /* 0x0000001918197210 */ /* 0x040fe20007ffe0ff */
[----:B------:R-:W-:Y:S02]  /*0580*/  IMAD R5, R24, R0, R5 ;  /* 0x0000000018057224 */ /* 0x000fe400078e0205 */
[----:B---3-5:R-:W-:-:S04]  /*0590*/  IMAD.WIDE.U32 R20, R23, R6, RZ ;  /* 0x0000000617147225 */ /* 0x028fc800078e00ff */
[----:B------:R-:W-:-:S04]  /*05a0*/  IMAD.WIDE.U32 R14, R22, R6, RZ ;  /* 0x00000006160e7225 */ /* 0x000fc800078e00ff */
[----:B------:R-:W-:-:S04]  /*05b0*/  IMAD.WIDE.U32 R20, P0, R7, R22, R20 ;  /* 0x0000001607147225 */ /* 0x000fc80007800014 */
[----:B------:R-:W-:Y:S01]  /*05c0*/  IMAD.X R19, RZ, RZ, RZ, P0 ;  /* 0x000000ffff137224 */ /* 0x000fe200000e06ff */
[----:B------:R-:W-:Y:S01]  /*05d0*/  IADD3 R15, P0, PT, R15, R20, RZ ;  /* 0x000000140f0f7210 */ /* 0x000fe20007f1e0ff */
[----:B------:R-:W-:-:S04]  /*05e0*/  IMAD.MOV.U32 R18, RZ, RZ, R21 ;  /* 0x000000ffff127224 */ /* 0x000fc800078e0015 */
[----:B------:R-:W-:Y:S02]  /*05f0*/  IMAD R21, R15, UR6, RZ ;  /* 0x000000060f157c24 */ /* 0x000fe4000f8e02ff */
[----:B------:R-:W-:-:S04]  /*0600*/  IMAD.WIDE.U32.X R18, R7, R23, R18, P0 ;  /* 0x0000001707127225 */ /* 0x000fc800000e0412 */
[C---:B------:R-:W-:Y:S02]  /*0610*/  IMAD R23, R14.reuse, UR7, R21 ;  /* 0x000000070e177c24 */ /* 0x040fe4000f8e0215 */
[----:B------:R-:W-:-:S04]  /*0620*/  IMAD.WIDE.U32 R20, R14, UR6, RZ ;  /* 0x000000060e147c25 */ /* 0x000fc8000f8e00ff */
[----:B------:R-:W-:-:S04]  /*0630*/  IMAD.IADD R21, R21, 0x1, R23 ;  /* 0x0000000115157824 */ /* 0x000fc800078e0217 */
[----:B-1----:R-:W-:-:S04]  /*0640*/  IMAD.WIDE.U32 R22, R21, R16, RZ ;  /* 0x0000001015167225 */ /* 0x002fc800078e00ff */
[----:B------:R-:W-:-:S04]  /*0650*/  IMAD.WIDE.U32 R28, R20, R16, RZ ;  /* 0x00000010141c7225 */ /* 0x000fc800078e00ff */
[-C--:B------:R-:W-:Y:S01]  /*0660*/  IMAD.WIDE.U32 R22, P1, R20, R17.reuse, R22 ;  /* 0x0000001114167225 */ /* 0x080fe20007820016 */
[----:B------:R-:W-:Y:S02]  /*0670*/  IADD3 RZ, P0, PT, R14, R28, RZ ;  /* 0x0000001c0eff7210 */ /* 0x000fe40007f1e0ff */
[----:B------:R-:W-:Y:S01]  /*0680*/  IADD3 R14, P3, PT, R29, R22, RZ ;  /* 0x000000161d0e7210 */ /* 0x000fe20007f7e0ff */
[----:B------:R-:W-:Y:S01]  /*0690*/  IMAD.MOV.U32 R28, RZ, RZ, R23 ;  /* 0x000000ffff1c7224 */ /* 0x000fe200078e0017 */
[----:B------:R-:W-:Y:S02]  /*06a0*/  IADD3.X R29, PT, PT, RZ, RZ, RZ, P1, !PT ;  /* 0x000000ffff1d7210 */ /* 0x000fe40000ffe4ff */
[----:B------:R-:W-:Y:S01]  /*06b0*/  IADD3.X RZ, P0, PT, R15, R14, RZ, P0, !PT ;  /* 0x0000000e0fff7210 */ /* 0x000fe2000071e4ff */
[----:B------:R-:W-:-:S03]  /*06c0*/  IMAD.WIDE.U32.X R28, R21, R17, R28, P3 ;  /* 0x00000011151c7225 */ /* 0x000fc600018e041c */
[----:B------:R-:W-:-:S05]  /*06d0*/  IADD3.X R14, P0, PT, R18, R28, RZ, P0, !PT ;  /* 0x0000001c120e7210 */ /* 0x000fca000071e4ff */
[----:B------:R-:W-:Y:S01]  /*06e0*/  IMAD.X R18, R19, 0x1, R29, P0 ;  /* 0x0000000113127824 */ /* 0x000fe200000e061d */
[----:B------:R-:W-:-:S04]  /*06f0*/  ISETP.GE.U32.AND P0, PT, R14, R16, PT ;  /* 0x000000100e00720c */ /* 0x000fc80003f06070 */
[----:B------:R-:W-:-:S04]  /*0700*/  ISETP.GE.U32.AND.EX P0, PT, R18, R17, PT, P0 ;  /* 0x000000111200720c */ /* 0x000fc80003f06100 */
[----:B------:R-:W-:Y:S02]  /*0710*/  SEL R23, R16, RZ, P0 ;  /* 0x000000ff10177207 */ /* 0x000fe40000000000 */
[----:B------:R-:W-:Y:S02]  /*0720*/  SEL R15, R17, RZ, P0 ;  /* 0x000000ff110f7207 */ /* 0x000fe40000000000 */
[----:B------:R-:W-:-:S04]  /*0730*/  IADD3 R23, P1, PT, -R23, R14, RZ ;  /* 0x0000000e17177210 */ /* 0x000fc80007f3e1ff */
[-C--:B--2---:R-:W-:Y:S01]  /*0740*/  IADD3 R21, P3, PT, R12, R23.reuse, RZ ;  /* 0x000000170c157210 */ /* 0x084fe20007f7e0ff */
        /* <DEDUP_REMOVED lines=13> */
[----:B------:R-:W-:-:S05]  /*0820*/  IMAD.X R15, R18, 0x1, ~R17, P1 ;  /* 0x00000001120f7824 */ /* 0x000fca00008e0e11 */
[----:B------:R0:W-:Y:S04]  /*0830*/  STG.E.64 desc[UR4][R8.64], R14 ;  /* 0x0000000e08007986 */ /* 0x0001e8000c101b04 */
[----:B------:R0:W-:Y:S01]  /*0840*/  STG.E.64 desc[UR4][R10.64], R12 ;  /* 0x0000000c0a007986 */ /* 0x0001e2000c101b04 */
[----:B------:R-:W-:-:S13]  /*0850*/  ISETP.NE.AND P0, PT, R26, RZ, PT ;  /* 0x000000ff1a00720c */ /* 0x000fda0003f05270 */
[----:B0-----:R-:W-:Y:S05]  /*0860*/  @P0 BRA `(.L_x_7) ;  /* 0xfffffffc00240947 */ /* 0x001fea000383ffff */
.L_x_6:
[----:B------:R-:W-:Y:S05]  /*0870*/  BSYNC.RECONVERGENT B0 ;  /* 0x0000000000007941 */ /* 0x000fea0003800200 */
.L_x_5:
[----:B------:R-:W-:Y:S05]  /*0880*/  @!P2 EXIT ;  /* 0x000000000000a94d */ /* 0x000fea0003800000 */
.L_x_8:
[----:B------:R-:W0:Y:S01]  /*0890*/  LDC.64 R10, c[0x0][0x380] ;  /* 0x0000e000ff0a7b82 */ /* 0x000e220000000a00 */
[----:B------:R-:W-:-:S07]  /*08a0*/  IMAD R19, R25, R0, R3 ;  /* 0x0000000019137224 */ /* 0x000fce00078e0203 */
[----:B------:R-:W1:Y:S01]  /*08b0*/  LDC.64 R8, c[0x3][RZ] ;  /* 0x00c00000ff087b82 */ /* 0x000e620000000a00 */
[----:B0-----:R-:W-:-:S05]  /*08c0*/  IMAD.WIDE R18, R19, 0x8, R10 ;  /* 0x0000000813127825 */ /* 0x001fca00078e020a */
[----:B------:R-:W2:Y:S01]  /*08d0*/  LDG.E.64 R12, desc[UR4][R18.64] ;  /* 0x00000004120c7981 */ /* 0x000ea2000c1e1b00 */
[----:B------:R-:W-:-:S05]  /*08e0*/  IMAD.WIDE R16, R2, 0x8, R18 ;  /* 0x0000000802107825 */ /* 0x000fca00078e0212 */
[----:B------:R-:W3:Y:S02]  /*08f0*/  LDG.E.64 R20, desc[UR4][R16.64] ;  /* 0x0000000410147981 */ /* 0x000ee4000c1e1b00 */
        /* <DEDUP_REMOVED lines=13> */
[----:B------:R-:W-:Y:S01]  /*09d0*/  IMAD.WIDE.U32 R20, P1, R14, R9, R20 ;  /* 0x000000090e147225 */ /* 0x000fe20007820014 */
[----:B------:R-:W-:-:S03]  /*09e0*/  IADD3 RZ, P0, PT, R26, R28, RZ ;  /* 0x0000001c1aff7210 */ /* 0x000fc60007f1e0ff */
[----:B------:R-:W-:Y:S01]  /*09f0*/  IMAD.X R27, RZ, RZ, RZ, P1 ;  /* 0x000000ffff1b7224 */ /* 0x000fe200008e06ff */
[----:B------:R-:W-:Y:S01]  /*0a00*/  IADD3 R28, P2, PT, R29, R20, RZ ;  /* 0x000000141d1c7210 */ /* 0x000fe20007f5e0ff */
[----:B------:R-:W-:-:S03]  /*0a10*/  IMAD.MOV.U32 R26, RZ, RZ, R21 ;  /* 0x000000ffff1a7224 */ /* 0x000fc600078e0015 */
        /* <DEDUP_REMOVED lines=9> */
[----:B------:R-:W-:Y:S02]  /*0ab0*/  IADD3.X R23, PT, PT, ~R23, R22, RZ, P0, !PT ;  /* 0x0000001617177210 */ /* 0x000fe400007fe5ff */
[CC--:B--2---:R-:W-:Y:S02]  /*0ac0*/  ISETP.GE.U32.AND P0, PT, R12.reuse, R21.reuse, PT ;  /* 0x000000150c00720c */ /* 0x0c4fe40003f06070 */
[----:B------:R-:W-:Y:S02]  /*0ad0*/  IADD3 R27, P2, PT, R12, R21, RZ ;  /* 0x000000150c1b7210 */ /* 0x000fe40007f5e0ff */
[----:B------:R-:W-:Y:S02]  /*0ae0*/  ISETP.GE.U32.AND.EX P0, PT, R13, R23, PT, P0 ;  /* 0x000000170d00720c */ /* 0x000fe40003f06100 */
[----:B------:R-:W-:Y:S01]  /*0af0*/  ISETP.GE.U32.AND P1, PT, R27, R8, PT ;  /* 0x000000081b00720c */ /* 0x000fe20003f26070 */
[----:B------:R-:W-:Y:S01]  /*0b00*/  IMAD.X R14, R13, 0x1, R23, P2 ;  /* 0x000000010d0e7824 */ /* 0x000fe200010e0617 */
[----:B------:R-:W-:Y:S01]  /*0b10*/  SEL R15, R8, RZ, !P0 ;  /* 0x000000ff080f7207 */ /* 0x000fe20004000000 */
[----:B------:R-:W-:-:S03]  /*0b20*/  IMAD.IADD R5, R24, 0x1, R25 ;  /* 0x0000000118057824 */ /* 0x000fc600078e0219 */
[----:B------:R-:W-:Y:S02]  /*0b30*/  ISETP.GE.U32.AND.EX P1, PT, R14, R9, PT, P1 ;  /* 0x000000090e00720c */ /* 0x000fe40003f26110 */
[----:B------:R-:W-:Y:S02]  /*0b40*/  IADD3 R12, P2, P3, R15, R12, -R21 ;  /* 0x0000000c0f0c7210 */ /* 0x000fe40007b5e815 */
[----:B------:R-:W-:Y:S01]  /*0b50*/  SEL R15, R9, RZ, !P0 ;  /* 0x000000ff090f7207 */ /* 0x000fe20004000000 */
[----:B------:R-:W-:Y:S01]  /*0b60*/  IMAD R21, R5, R0, R3 ;  /* 0x0000000005157224 */ /* 0x000fe200078e0203 */
[----:B------:R-:W-:Y:S02]  /*0b70*/  SEL R26, R8, RZ, P1 ;  /* 0x000000ff081a7207 */ /* 0x000fe40000800000 */
[----:B------:R-:W-:Y:S01]  /*0b80*/  IADD3.X R13, PT, PT, R15, R13, ~R23, P2, P3 ;  /* 0x0000000d0f0d7210 */ /* 0x000fe200017e6c17 */
[----:B------:R-:W-:Y:S01]  /*0b90*/  IMAD.WIDE R20, R21, 0x8, R10 ;  /* 0x0000000815147825 */ /* 0x000fe200078e020a */
[----:B------:R-:W-:-:S02]  /*0ba0*/  IADD3 R26, P0, PT, -R26, R27, RZ ;  /* 0x0000001b1a1a7210 */ /* 0x000fc40007f1e1ff */
[----:B------:R-:W-:Y:S01]  /*0bb0*/  SEL R15, R9, RZ, P1 ;  /* 0x000000ff090f7207 */ /* 0x000fe20000800000 */
[----:B------:R-:W-:-:S04]  /*0bc0*/  IMAD.WIDE R22, R2, 0x8, R20 ;  /* 0x0000000802167825 */ /* 0x000fc800078e0214 */
[----:B------:R-:W-:-:S05]  /*0bd0*/  IMAD.X R27, R14, 0x1, ~R15, P0 ;  /* 0x000000010e1b7824 */ /* 0x000fca00000e0e0f */
[----:B------:R-:W-:Y:S04]  /*0be0*/  STG.E.64 desc[UR4][R18.64], R26 ;  /* 0x0000001a12007986 */ /* 0x000fe8000c101b04 */
[----:B------:R0:W-:Y:S04]  /*0bf0*/  STG.E.64 desc[UR4][R16.64], R12 ;  /* 0x0000000c10007986 */ /* 0x0001e8000c101b04 */
[----:B0-----:R-:W2:Y:S04]  /*0c00*/  LDG.E.64 R16, desc[UR4][R22.64] ;  /* 0x0000000416107981 */ /* 0x001ea8000c1e1b00 */
[----:B------:R-:W3:Y:S01]  /*0c10*/  LDG.E.64 R12, desc[UR4][R20.64] ;  /* 0x00000004140c7981 */ /* 0x000ee2000c1e1b00 */
[----:B------:R-:W-:-:S02]  /*0c20*/  IMAD.IADD R5, R24, 0x1, R5 ;  /* 0x0000000118057824 */ /* 0x000fc400078e0205 */
[----:B--2---:R-:W-:-:S04]  /*0c30*/  IMAD.WIDE.U32 R28, R17, R6, RZ ;  /* 0x00000006111c7225 */ /* 0x004fc800078e00ff */
        /* <DEDUP_REMOVED lines=10> */
[----:B------:R-:W-:-:S04]  /*0ce0*/  IMAD.WIDE.U32 R18, R17, R8, RZ ;  /* 0x0000000811127225 */ /* 0x000fc800078e00ff */
[----:B------:R-:W-:-:S04]  /*0cf0*/  IMAD.WIDE.U32 R28, R16, R8, RZ ;  /* 0x00000008101c7225 */ /* 0x000fc800078e00ff */
[----:B------:R-:W-:Y:S01]  /*0d00*/  IMAD.WIDE.U32 R18, P1, R16, R9, R18 ;  /* 0x0000000910127225 */ /* 0x000fe20007820012 */
[----:B------:R-:W-:-:S03]  /*0d10*/  IADD3 RZ, P0, PT, R26, R28, RZ ;  /* 0x0000001c1aff7210 */ /* 0x000fc60007f1e0ff */
[----:B------:R-:W-:Y:S01]  /*0d20*/  IMAD.MOV.U32 R26, RZ, RZ, R19 ;  /* 0x000000ffff1a7224 */ /* 0x000fe200078e0013 */
[----:B------:R-:W-:Y:S02]  /*0d30*/  IADD3 R28, P2, PT, R29, R18, RZ ;  /* 0x000000121d1c7210 */ /* 0x000fe40007f5e0ff */
        /* <DEDUP_REMOVED lines=16> */
[----:B------:R-:W-:Y:S02]  /*0e40*/  SEL R15, R8, RZ, !P0 ;  /* 0x000000ff080f7207 */ /* 0x000fe40004000000 */
        /* <DEDUP_REMOVED lines=8> */
[----:B------:R-:W-:-:S05]  /*0ed0*/  SEL R13, R9, RZ, P1 ;  /* 0x000000ff090d7207 */ /* 0x000fca0000800000 */
[----:B------:R-:W-:Y:S02]  /*0ee0*/  IMAD.X R29, R16, 0x1, ~R13, P0 ;  /* 0x00000001101d7824 */ /* 0x000fe400000e0e0d */
[----:B------:R-:W-:-:S03]  /*0ef0*/  IMAD.WIDE R12, R2, 0x8, R26 ;  /* 0x00000008020c7825 */ /* 0x000fc600078e021a */
[----:B------:R0:W-:Y:S04]  /*0f00*/  STG.E.64 desc[UR4][R20.64], R28 ;  /* 0x0000001c14007986 */ /* 0x0001e8000c101b04 */
[----:B------:R1:W-:Y:S04]  /*0f10*/  STG.E.64 desc[UR4][R22.64], R14 ;  /* 0x0000000e16007986 */ /* 0x0003e8000c101b04 */
[----:B0-----:R-:W2:Y:S04]  /*0f20*/  LDG.E.64 R20, desc[UR4][R12.64] ;  /* 0x000000040c147981 */ /* 0x001ea8000c1e1b00 */
[----:B-1----:R-:W3:Y:S01]  /*0f30*/  LDG.E.64 R14, desc[UR4][R26.64] ;  /* 0x000000041a0e7981 */ /* 0x002ee2000c1e1b00 */
[----:B------:R-:W-:-:S02]  /*0f40*/  IMAD.IADD R5, R24, 0x1, R5 ;  /* 0x0000000118057824 */ /* 0x000fc400078e0205 */
[----:B--2---:R-:W-:-:S04]  /*0f50*/  IMAD.WIDE.U32 R16, R21, R6, RZ ;  /* 0x0000000615107225 */ /* 0x004fc800078e00ff */
[----:B------:R-:W-:-:S04]  /*0f60*/  IMAD.WIDE.U32 R28, P0, R7, R20, R16 ;  /* 0x00000014071c7225 */ /* 0x000fc80007800010 */
[----:B------:R-:W-:Y:S01]  /*0f70*/  IMAD.WIDE.U32 R16, R20, R6, RZ ;  /* 0x0000000614107225 */ /* 0x000fe200078e00ff */
[----:B------:R-:W-:-:S03]  /*0f80*/  IADD3.X R19, PT, PT, RZ, RZ, RZ, P0, !PT ;  /* 0x000000ffff137210 */ /* 0x000fc600007fe4ff */
[----:B------:R-:W-:Y:S01]  /*0f90*/  IMAD.MOV.U32 R18, RZ, RZ, R29 ;  /* 0x000000ffff127224 */ /* 0x000fe200078e001d */
[----:B------:R-:W-:-:S05]  /*0fa0*/  IADD3 R17, P0, PT, R17, R28, RZ ;  /* 0x0000001c11117210 */ /* 0x000fca0007f1e0ff */
[----:B------:R-:W-:-:S04]  /*0fb0*/  IMAD.WIDE.U32.X R18, R7, R21, R18, P0 ;  /* 0x0000001507127225 */ /* 0x000fc800000e0412 */
[----:B------:R-:W-:-:S04]  /*0fc0*/  IMAD R21, R17, UR8, RZ ;  /* 0x0000000811157c24 */ /* 0x000fc8000f8e02ff */
        /* <DEDUP_REMOVED lines=8> */
[----:B------:R-:W-:Y:S01]  /*1050*/  IADD3 R16, P2, PT, R29, R22, RZ ;  /* 0x000000161d107210 */ /* 0x000fe20007f5e0ff */
[----:B------:R-:W-:-:S03]  /*1060*/  IMAD.X R29, RZ, RZ, RZ, P1 ;  /* 0x000000ffff1d7224 */ /* 0x000fc600008e06ff */
        /* <DEDUP_REMOVED lines=12> */
[----:B------:R-:W-:Y:S02]  /*1130*/  ISETP.GE.U32.AND P1, PT, R21, R8, PT ;  /* 0x000000081500720c */ /* 0x000fe40003f26070 */
[CC--:B------:R-:W-:Y:S02]  /*1140*/  IADD3.X R16, PT, PT, R15.reuse, R17.reuse, RZ, P2, !PT ;  /* 0x000000110f107210 */ /* 0x0c0fe400017fe4ff */
[----:B------:R-:W-:Y:S02]  /*1150*/  ISETP.GE.U32.AND.EX P0, PT, R15, R17, PT, P0 ;  /* 0x000000110f00720c */ /* 0x000fe40003f06100 */
[----:B------:R-:W-:-:S02]  /*1160*/  ISETP.GE.U32.AND.EX P1, PT, R16, R9, PT, P1 ;  /* 0x000000091000720c */ /* 0x000fc40003f26110 */
[C---:B------:R-:W-:Y:S02]  /*1170*/  SEL R19, R8.reuse, RZ, !P0 ;  /* 0x000000ff08137207 */ /* 0x040fe40004000000 */
[----:B------:R-:W-:Y:S02]  /*1180*/  SEL R20, R8, RZ, P1 ;  /* 0x000000ff08147207 */ /* 0x000fe40000800000 */
[----:B------:R-:W-:Y:S01]  /*1190*/  IADD3 R18, P3, P4, R19, R14, -R23 ;  /* 0x0000000e13127210 */ /* 0x000fe20007c7e817 */
[----:B------:R-:W-:Y:S01]  /*11a0*/  IMAD R19, R5, R0, R3 ;  /* 0x0000000005137224 */ /* 0x000fe200078e0203 */
[----:B------:R-:W-:Y:S02]  /*11b0*/  IADD3 R20, P2, PT, -R20, R21, RZ ;  /* 0x0000001514147210 */ /* 0x000fe40007f5e1ff */
[----:B------:R-:W-:Y:S01]  /*11c0*/  SEL R21, R9, RZ, P1 ;  /* 0x000000ff09157207 */ /* 0x000fe20000800000 */
[----:B------:R-:W-:Y:S01]  /*11d0*/  IMAD.WIDE R10, R19, 0x8, R10 ;  /* 0x00000008130a7825 */ /* 0x000fe200078e020a */
[----:B------:R-:W-:-:S03]  /*11e0*/  SEL R14, R9, RZ, !P0 ;  /* 0x000000ff090e7207 */ /* 0x000fc60004000000 */
[----:B------:R-:W-:Y:S01]  /*11f0*/  IMAD.X R21, R16, 0x1, ~R21, P2 ;  /* 0x0000000110157824 */ /* 0x000fe200010e0e15 */
[----:B------:R-:W-:Y:S01]  /*1200*/  IADD3.X R19, PT, PT, R14, R15, ~R17, P3, P4 ;  /* 0x0000000f0e137210 */ /* 0x000fe20001fe8c11 */
[----:B------:R-:W-:-:S03]  /*1210*/  IMAD.WIDE R14, R2, 0x8, R10 ;  /* 0x00000008020e7825 */ /* 0x000fc600078e020a */
[----:B------:R0:W-:Y:S04]  /*1220*/  STG.E.64 desc[UR4][R26.64], R20 ;  /* 0x000000141a007986 */ /* 0x0001e8000c101b04 */
[----:B------:R1:W-:Y:S04]  /*1230*/  STG.E.64 desc[UR4][R12.64], R18 ;  /* 0x000000120c007986 */ /* 0x0003e8000c101b04 */
[----:B------:R-:W2:Y:S04]  /*1240*/  LDG.E.64 R22, desc[UR4][R10.64] ;  /* 0x000000040a167981 */ /* 0x000ea8000c1e1b00 */
[----:B0-----:R-:W3:Y:S02]  /*1250*/  LDG.E.64 R20, desc[UR4][R14.64] ;  /* 0x000000040e147981 */ /* 0x001ee4000c1e1b00 */
[----:B---3--:R-:W-:-:S04]  /*1260*/  IMAD.WIDE.U32 R28, R21, R6, RZ ;  /* 0x00000006151c7225 */ /* 0x008fc800078e00ff */
[----:B------:R-:W-:-:S04]  /*1270*/  IMAD.WIDE.U32 R16, R20, R6, RZ ;  /* 0x0000000614107225 */ /* 0x000fc800078e00ff */
[----:B------:R-:W-:-:S03]  /*1280*/  IMAD.WIDE.U32 R28, P0, R7, R20, R28 ;  /* 0x00000014071c7225 */ /* 0x000fc6000780001c */
[----:B------:R-:W-:Y:S01]  /*1290*/  IADD3 R17, P1, PT, R17, R28, RZ ;  /* 0x0000001c11117210 */ /* 0x000fe20007f3e0ff */
[----:B-1----:R-:W-:-:S04]  /*12a0*/  IMAD.WIDE.U32 R12, R16, UR8, RZ ;  /* 0x00000008100c7c25 */ /* 0x002fc8000f8e00ff */
[----:B------:R-:W-:-:S04]  /*12b0*/  IMAD R25, R17, UR8, RZ ;  /* 0x0000000811197c24 */ /* 0x000fc8000f8e02ff */
[----:B------:R-:W-:Y:S02]  /*12c0*/  IMAD R25, R16, UR9, R25 ;  /* 0x0000000910197c24 */ /* 0x000fe4000f8e0219 */
[----:B------:R-:W-:Y:S02]  /*12d0*/  IMAD.X R19, RZ, RZ, RZ, P0 ;  /* 0x000000ffff137224 */ /* 0x000fe400000e06ff */
[----:B------:R-:W-:Y:S02]  /*12e0*/  IMAD.MOV.U32 R18, RZ, RZ, R29 ;  /* 0x000000ffff127224 */ /* 0x000fe400078e001d */
[----:B------:R-:W-:Y:S02]  /*12f0*/  IMAD.IADD R13, R13, 0x1, R25 ;  /* 0x000000010d0d7824 */ /* 0x000fe400078e0219 */
[----:B------:R-:W-:-:S04]  /*1300*/  IMAD.WIDE.U32.X R18, R7, R21, R18, P1 ;  /* 0x0000001507127225 */ /* 0x000fc800008e0412 */
[----:B------:R-:W-:-:S04]  /*1310*/  IMAD.WIDE.U32 R20, R13, R8, RZ ;  /* 0x000000080d147225 */ /* 0x000fc800078e00ff */
[----:B------:R-:W-:-:S04]  /*1320*/  IMAD.WIDE.U32 R26, R12, R8, RZ ;  /* 0x000000080c1a7225 */ /* 0x000fc800078e00ff */
[----:B------:R-:W-:Y:S01]  /*1330*/  IMAD.WIDE.U32 R20, P1, R12, R9, R20 ;  /* 0x000000090c147225 */ /* 0x000fe20007820014 */
[----:B------:R-:W-:Y:S02]  /*1340*/  IADD3 RZ, P0, PT, R16, R26, RZ ;  /* 0x0000001a10ff7210 */ /* 0x000fe40007f1e0ff */
[----:B------:R-:W-:Y:S01]  /*1350*/  IADD3 R12, P2, PT, R27, R20, RZ ;  /* 0x000000141b0c7210 */ /* 0x000fe20007f5e0ff */
[----:B------:R-:W-:Y:S01]  /*1360*/  IMAD.X R27, RZ, RZ, RZ, P1 ;  /* 0x000000ffff1b7224 */ /* 0x000fe200008e06ff */
[----:B------:R-:W-:Y:S02]  /*1370*/  MOV R26, R21 ;  /* 0x00000015001a7202 */ /* 0x000fe40000000f00 */
[----:B------:R-:W-:-:S03]  /*1380*/  IADD3.X RZ, P0, PT, R17, R12, RZ, P0, !PT ;  /* 0x0000000c11ff7210 */ /* 0x000fc6000071e4ff */
        /* <DEDUP_REMOVED lines=22> */
[----:B------:R-:W-:Y:S02]  /*14f0*/  IMAD.X R13, R16, 0x1, ~R13, P1 ;  /* 0x00000001100d7824 */ /* 0x000fe400008e0e0d */
[----:B------:R-:W-:-:S03]  /*1500*/  IMAD.IADD R25, R24, 0x1, R5 ;  /* 0x0000000118197824 */ /* 0x000fc600078e0205 */
[----:B------:R0:W-:Y:S04]  /*1510*/  STG.E.64 desc[UR4][R10.64], R12 ;  /* 0x0000000c0a007986 */ /* 0x0001e8000c101b04 */
[----:B------:R0:W-:Y:S01]  /*1520*/  STG.E.64 desc[UR4][R14.64], R8 ;  /* 0x000000080e007986 */ /* 0x0001e2000c101b04 */
[----:B------:R-:W-:-:S13]  /*1530*/  ISETP.GE.AND P0, PT, R25, R4, PT ;  /* 0x000000041900720c */ /* 0x000fda0003f06270 */
[----:B0-----:R-:W-:Y:S05]  /*1540*/  @!P0 BRA `(.L_x_8) ;  /* 0xfffffff000d08947 */ /* 0x001fea000383ffff */
[----:B------:R-:W-:Y:S05]  /*1550*/  EXIT ;  /* 0x000000000000794d */ /* 0x000fea0003800000 */
.L_x_9:
        /* <DEDUP_REMOVED lines=10> */
.L_x_40:


//--------------------- .text._Z17fill_twiddle_montPmS_iimm13MontgomeryOpt --------------------------
	.section	.text._Z17fill_twiddle_montPmS_iimm13MontgomeryOpt,"ax",@progbits
	.align	128
        .global         _Z17fill_twiddle_montPmS_iimm13MontgomeryOpt
        .type           _Z17fill_twiddle_montPmS_iimm13MontgomeryOpt,@function
        .size           _Z17fill_twiddle_montPmS_iimm13MontgomeryOpt,(.L_x_41 - _Z17fill_twiddle_montPmS_iimm13MontgomeryOpt)
        .other          _Z17fill_twiddle_montPmS_iimm13MontgomeryOpt,@"STO_CUDA_ENTRY STV_DEFAULT"
_Z17fill_twiddle_montPmS_iimm13MontgomeryOpt:
.text._Z17fill_twiddle_montPmS_iimm13MontgomeryOpt:
[----:B------:R-:W-:Y:S01]  /*0000*/  LDC R1, c[0x0][0x37c] ;  /* 0x0000df00ff017b82 */ /* 0x000fe20000000800 */
[----:B------:R-:W0:Y:S07]  /*0010*/  S2R R3, SR_TID.X ;  /* 0x0000000000037919 */ /* 0x000e2e0000002100 */
[----:B------:R-:W0:Y:S01]  /*0020*/  S2UR UR4, SR_CTAID.X ;  /* 0x00000000000479c3 */ /* 0x000e220000002500 */
[----:B------:R-:W1:Y:S07]  /*0030*/  LDCU UR5, c[0x0][0x394] ;  /* 0x00007280ff0577ac */ /* 0x000e6e0008000800 */
[----:B------:R-:W0:Y:S02]  /*0040*/  LDC R6, c[0x0][0x360] ;  /* 0x0000d800ff067b82 */ /* 0x000e240000000800 */
[----:B0-----:R-:W-:-:S05]  /*0050*/  IMAD R6, R6, UR4, R3 ;  /* 0x0000000406067c24 */ /* 0x001fca000f8e0203 */
[----:B-1----:R-:W-:-:S13]  /*0060*/  ISETP.GE.AND P0, PT, R6, UR5, PT ;  /* 0x0000000506007c0c */ /* 0x002fda000bf06270 */
[----:B------:R-:W-:Y:S05]  /*0070*/  @P0 EXIT ;  /* 0x000000000000094d */ /* 0x000fea0003800000 */
[----:B------:R-:W-:Y:S01]  /*0080*/  ISETP.NE.AND P0, PT, R6, RZ, PT ;  /* 0x000000ff0600720c */ /* 0x000fe20003f05270 */
[----:B------:R-:W0:Y:S01]  /*0090*/  LDCU.64 UR20, c[0x0][0x358] ;  /* 0x00006b00ff1477ac */ /* 0x000e220008000a00 */
[----:B------:R-:W-:Y:S01]  /*00a0*/  BSSY.RECONVERGENT B0, `(.L_x_10) ;  /* 0x0000158000007945 */ /* 0x000fe20003800200 */
[----:B------:R-:W1:Y:S01]  /*00b0*/  LDCU.64 UR22, c[0x0][0x3d0] ;  /* 0x00007a00ff1677ac */ /* 0x000e620008000a00 */
[----:B------:R-:W2:Y:S09]  /*00c0*/  LDCU.64 UR24, c[0x0][0x3d0] ;  /* 0x00007a00ff1877ac */ /* 0x000eb20008000a00 */
[----:B------:R-:W-:Y:S05]  /*00d0*/  @P0 BRA `(.L_x_11) ;  /* 0x0000000000740947 */ /* 0x000fea0003800000 */
[----:B------:R-:W3:Y:S01]  /*00e0*/  LDCU.64 UR14, c[0x0][0x3c0] ;  /* 0x00007800ff0e77ac */ /* 0x000ee20008000a00 */
[----:B------:R-:W3:Y:S01]  /*00f0*/  LDCU.64 UR8, c[0x0][0x3d0] ;  /* 0x00007a00ff0877ac */ /* 0x000ee20008000a00 */
[----:B------:R-:W4:Y:S01]  /*0100*/  LDCU.64 UR12, c[0x0][0x3b0] ;  /* 0x00007600ff0c77ac */ /* 0x000f220008000a00 */
[----:B---3--:R-:W-:Y:S02]  /*0110*/  UIMAD UR6, UR15, UR8, URZ ;  /* 0x000000080f0672a4 */ /* 0x008fe4000f8e02ff */
[----:B------:R-:W-:Y:S02]  /*0120*/  UIMAD.WIDE.U32 UR4, UR14, UR8, URZ ;  /* 0x000000080e0472a5 */ /* 0x000fe4000f8e00ff */
[----:B------:R-:W-:-:S04]  /*0130*/  UIMAD UR6, UR14, UR9, UR6 ;  /* 0x000000090e0672a4 */ /* 0x000fc8000f8e0206 */
[----:B------:R-:W-:Y:S02]  /*0140*/  UIADD3 UR10, UPT, UPT, UR5, UR6, URZ ;  /* 0x00000006050a7290 */ /* 0x000fe4000fffe0ff */
[----:B----4-:R-:W-:Y:S02]  /*0150*/  UIMAD.WIDE.U32 UR6, UR4, UR12, URZ ;  /* 0x0000000c040672a5 */ /* 0x010fe4000f8e00ff */
[----:B------:R-:W-:Y:S02]  /*0160*/  UIMAD.WIDE.U32 UR8, UR10, UR12, URZ ;  /* 0x0000000c0a0872a5 */ /* 0x000fe4000f8e00ff */
[----:B------:R-:W-:Y:S02]  /*0170*/  UIADD3 URZ, UP0, UPT, UR6, UR14, URZ ;  /* 0x0000000e06ff7290 */ /* 0x000fe4000ff1e0ff */
[----:B------:R-:W-:-:S04]  /*0180*/  UIMAD.WIDE.U32 UR8, UP1, UR4, UR13, UR8 ;  /* 0x0000000d040872a5 */ /* 0x000fc8000f820008 */
[----:B------:R-:W-:Y:S02]  /*0190*/  UIADD3.X UR5, UPT, UPT, URZ, URZ, URZ, UP1, !UPT ;  /* 0x000000ffff057290 */ /* 0x000fe40008ffe4ff */
[----:B------:R-:W-:Y:S01]  /*01a0*/  UIADD3 UR6, UP1, UPT, UR7, UR8, URZ ;  /* 0x0000000807067290 */ /* 0x000fe2000ff3e0ff */
[----:B------:R-:W-:-:S03]  /*01b0*/  UMOV UR4, UR9 ;  /* 0x0000000900047c82 */ /* 0x000fc60008000000 */
[----:B------:R-:W-:Y:S02]  /*01c0*/  UIADD3.X URZ, UP0, UPT, UR15, UR6, URZ, UP0, !UPT ;  /* 0x000000060fff7290 */ /* 0x000fe4000871e4ff */
[----:B------:R-:W-:-:S04]  /*01d0*/  UIMAD.WIDE.U32.X UR4, UR10, UR13, UR4, UP1 ;  /* 0x0000000d0a0472a5 */ /* 0x000fc800088e0404 */
[----:B------:R-:W-:-:S04]  /*01e0*/  UIADD3.X UR6, UP0, UPT, URZ, UR4, URZ, UP0, !UPT ;  /* 0x00000004ff067290 */ /* 0x000fc8000871e4ff */
[----:B------:R-:W-:Y:S02]  /*01f0*/  UIADD3.X UR7, UPT, UPT, URZ, UR5, URZ, UP0, !UPT ;  /* 0x00000005ff077290 */ /* 0x000fe400087fe4ff */
[----:B------:R-:W-:-:S04]  /*0200*/  UISETP.GE.U32.AND UP0, UPT, UR6, UR12, UPT ;  /* 0x0000000c0600728c */ /* 0x000fc8000bf06070 */
[----:B------:R-:W-:-:S04]  /*0210*/  UISETP.GE.U32.AND.EX UP0, UPT, UR7, UR13, UPT, UP0 ;  /* 0x0000000d0700728c */ /* 0x000fc8000bf06100 */
[----:B------:R-:W-:Y:S02]  /*0220*/  USEL UR4, UR12, URZ, UP0 ;  /* 0x000000ff0c047287 */ /* 0x000fe40008000000 */
[----:B------:R-:W-:Y:S02]  /*0230*/  USEL UR5, UR13, URZ, UP0 ;  /* 0x000000ff0d057287 */ /* 0x000fe40008000000 */
[----:B------:R-:W-:-:S04]  /*0240*/  UIADD3 UR4, UP0, UPT, -UR4, UR6, URZ ;  /* 0x0000000604047290 */ /* 0x000fc8000ff1e1ff */
[----:B------:R-:W-:Y:S02]  /*0250*/  UIADD3.X UR5, UPT, UPT, ~UR5, UR7, URZ, UP0, !UPT ;  /* 0x0000000705057290 */ /* 0x000fe400087fe5ff */
[----:B------:R-:W-:Y:S02]  /*0260*/  IMAD.U32 R11, RZ, RZ, UR4 ;  /* 0x00000004ff0b7e24 */ /* 0x000fe4000f8e00ff */
[----:B------:R-:W-:Y:S02]  /*0270*/  IMAD.U32 R8, RZ, RZ, UR4 ;  /* 0x00000004ff087e24 */ /* 0x000fe4000f8e00ff */
[----:B------:R-:W-:Y:S01]  /*0280*/  MOV R0, UR5 ;  /* 0x0000000500007c02 */ /* 0x000fe20008000f00 */
[----:B------:R-:W-:Y:S01]  /*0290*/  IMAD.U32 R9, RZ, RZ, UR5 ;  /* 0x00000005ff097e24 */ /* 0x000fe2000f8e00ff */
[----:B------:R-:W-:Y:S06]  /*02a0*/  BRA `(.L_x_12) ;  /* 0x0000001000dc7947 */ /* 0x000fec0003800000 */
.L_x_11:
[----:B------:R-:W3:Y:S01]  /*02b0*/  LDCU.64 UR28, c[0x0][0x3c0] ;  /* 0x00007800ff1c77ac */ /* 0x000ee20008000a00 */
[--C-:B------:R-:W-:Y:S01]  /*02c0*/  SHF.R.S32.HI R7, RZ, 0x1f, R6.reuse ;  /* 0x0000001fff077819 */ /* 0x100fe20000011406 */
[----:B------:R-:W-:Y:S01]  /*02d0*/  BSSY.RECONVERGENT B1, `(.L_x_13) ;  /* 0x000007b000017945 */ /* 0x000fe20003800200 */
[----:B------:R-:W-:Y:S01]  /*02e0*/  IMAD.MOV.U32 R4, RZ, RZ, R6 ;  /* 0x000000ffff047224 */ /* 0x000fe200078e0006 */
[----:B------:R-:W3:Y:S01]  /*02f0*/  LDCU.64 UR10, c[0x0][0x398] ;  /* 0x00007300ff0a77ac */ /* 0x000ee20008000a00 */
[----:B------:R-:W-:Y:S01]  /*0300*/  MOV R12, R6 ;  /* 0x00000006000c7202 */ /* 0x000fe20000000f00 */
[----:B------:R-:W-:Y:S01]  /*0310*/  IMAD.MOV.U32 R13, RZ, RZ, R7 ;  /* 0x000000ffff0d7224 */ /* 0x000fe200078e0007 */
[----:B------:R-:W4:Y:S01]  /*0320*/  LDCU.64 UR14, c[0x0][0x3d0] ;  /* 0x00007a00ff0e77ac */ /* 0x000f220008000a00 */
[----:B------:R-:W5:Y:S01]  /*0330*/  LDCU.64 UR4, c[0x0][0x3b0] ;  /* 0x00007600ff0477ac */ /* 0x000f620008000a00 */
[----:B---3--:R-:W-:Y:S02]  /*0340*/  UIMAD UR8, UR29, UR10, URZ ;  /* 0x0000000a1d0872a4 */ /* 0x008fe4000f8e02ff */
[----:B------:R-:W-:-:S02]  /*0350*/  UIMAD.WIDE.U32 UR6, UR28, UR10, URZ ;  /* 0x0000000a1c0672a5 */ /* 0x000fc4000f8e00ff */
[----:B------:R-:W-:Y:S02]  /*0360*/  UIMAD UR8, UR28, UR11, UR8 ;  /* 0x0000000b1c0872a4 */ /* 0x000fe4000f8e0208 */
[----:B----4-:R-:W-:Y:S02]  /*0370*/  UIMAD.WIDE.U32 UR12, UR28, UR14, URZ ;  /* 0x0000000e1c0c72a5 */ /* 0x010fe4000f8e00ff */
[----:B------:R-:W-:Y:S02]  /*0380*/  UIADD3 UR19, UPT, UPT, UR7, UR8, URZ ;  /* 0x0000000807137290 */ /* 0x000fe4000fffe0ff */
[----:B------:R-:W-:Y:S02]  /*0390*/  UIMAD UR8, UR29, UR14, URZ ;  /* 0x0000000e1d0872a4 */ /* 0x000fe4000f8e02ff */
[----:B------:R-:W-:Y:S02]  /*03a0*/  UIMAD UR7, UR19, UR14, URZ ;  /* 0x0000000e130772a4 */ /* 0x000fe4000f8e02ff */
[----:B------:R-:W-:-:S02]  /*03b0*/  UIMAD UR10, UR28, UR15, UR8 ;  /* 0x0000000f1c0a72a4 */ /* 0x000fc4000f8e0208 */
[----:B------:R-:W-:Y:S02]  /*03c0*/  UIMAD.WIDE.U32 UR8, UR6, UR14, URZ ;  /* 0x0000000e060872a5 */ /* 0x000fe4000f8e00ff */
[----:B------:R-:W-:Y:S02]  /*03d0*/  UIADD3 UR26, UPT, UPT, UR13, UR10, URZ ;  /* 0x0000000a0d1a7290 */ /* 0x000fe4000fffe0ff */
[----:B------:R-:W-:Y:S02]  /*03e0*/  UIMAD UR7, UR6, UR15, UR7 ;  /* 0x0000000f060772a4 */ /* 0x000fe4000f8e0207 */
[----:B-----5:R-:W-:Y:S02]  /*03f0*/  UIMAD.WIDE.U32 UR16, UR26, UR4, URZ ;  /* 0x000000041a1072a5 */ /* 0x020fe4000f8e00ff */
[----:B------:R-:W-:Y:S02]  /*0400*/  UIADD3 UR18, UPT, UPT, UR9, UR7, URZ ;  /* 0x0000000709127290 */ /* 0x000fe4000fffe0ff */
[----:B------:R-:W-:-:S02]  /*0410*/  UIMAD.WIDE.U32 UR14, UR12, UR4, URZ ;  /* 0x000000040c0e72a5 */ /* 0x000fc4000f8e00ff */
[----:B------:R-:W-:Y:S02]  /*0420*/  UIMAD.WIDE.U32 UR16, UP2, UR12, UR5, UR16 ;  /* 0x000000050c1072a5 */ /* 0x000fe4000f840010 */
[----:B------:R-:W-:Y:S02]  /*0430*/  UIMAD.WIDE.U32 UR12, UR18, UR4, URZ ;  /* 0x00000004120c72a5 */ /* 0x000fe4000f8e00ff */
[----:B------:R-:W-:Y:S02]  /*0440*/  UIMAD.WIDE.U32 UR10, UR8, UR4, URZ ;  /* 0x00000004080a72a5 */ /* 0x000fe4000f8e00ff */
[----:B------:R-:W-:Y:S02]  /*0450*/  UIMAD.WIDE.U32 UR12, UP3, UR8, UR5, UR12 ;  /* 0x00000005080c72a5 */ /* 0x000fe4000f86000c */
[----:B------:R-:W-:Y:S02]  /*0460*/  UIADD3 URZ, UP1, UPT, UR14, UR28, URZ ;  /* 0x0000001c0eff7290 */ /* 0x000fe4000ff3e0ff */
[----:B------:R-:W-:-:S02]  /*0470*/  UIADD3.X UR9, UPT, UPT, URZ, URZ, URZ, UP2, !UPT ;  /* 0x000000ffff097290 */ /* 0x000fc400097fe4ff */
[----:B------:R-:W-:Y:S02]  /*0480*/  UIADD3 URZ, UP0, UPT, UR6, UR10, URZ ;  /* 0x0000000a06ff7290 */ /* 0x000fe4000ff1e0ff */
[----:B------:R-:W-:Y:S02]  /*0490*/  UIADD3 UR14, UP2, UPT, UR15, UR16, URZ ;  /* 0x000000100f0e7290 */ /* 0x000fe4000ff5e0ff */
[----:B------:R-:W-:Y:S02]  /*04a0*/  UIADD3.X UR7, UPT, UPT, URZ, URZ, URZ, UP3, !UPT ;  /* 0x000000ffff077290 */ /* 0x000fe40009ffe4ff */
[----:B------:R-:W-:Y:S01]  /*04b0*/  UIADD3 UR10, UP3, UPT, UR11, UR12, URZ ;  /* 0x0000000c0b0a7290 */ /* 0x000fe2000ff7e0ff */
[----:B------:R-:W-:Y:S01]  /*04c0*/  UMOV UR8, UR17 ;  /* 0x0000001100087c82 */ /* 0x000fe20008000000 */
[----:B------:R-:W-:Y:S01]  /*04d0*/  UMOV UR6, UR13 ;  /* 0x0000000d00067c82 */ /* 0x000fe20008000000 */
[----:B------:R-:W-:Y:S02]  /*04e0*/  UIADD3.X URZ, UP1, UPT, UR29, UR14, URZ, UP1, !UPT ;  /* 0x0000000e1dff7290 */ /* 0x000fe40008f3e4ff */
[----:B------:R-:W-:-:S02]  /*04f0*/  UIMAD.WIDE.U32.X UR8, UR26, UR5, UR8, UP2 ;  /* 0x000000051a0872a5 */ /* 0x000fc400090e0408 */
[----:B------:R-:W-:Y:S02]  /*0500*/  UIADD3.X URZ, UP0, UPT, UR19, UR10, URZ, UP0, !UPT ;  /* 0x0000000a13ff7290 */ /* 0x000fe4000871e4ff */
[----:B------:R-:W-:Y:S02]  /*0510*/  UIMAD.WIDE.U32.X UR6, UR18, UR5, UR6, UP3 ;  /* 0x00000005120672a5 */ /* 0x000fe400098e0406 */
[----:B------:R-:W-:Y:S02]  /*0520*/  UIADD3.X UR8, UP1, UPT, URZ, UR8, URZ, UP1, !UPT ;  /* 0x00000008ff087290 */ /* 0x000fe40008f3e4ff */
[----:B------:R-:W-:Y:S02]  /*0530*/  UIADD3.X UR6, UP0, UPT, URZ, UR6, URZ, UP0, !UPT ;  /* 0x00000006ff067290 */ /* 0x000fe4000871e4ff */
[----:B------:R-:W-:Y:S02]  /*0540*/  UIADD3.X UR9, UPT, UPT, URZ, UR9, URZ, UP1, !UPT ;  /* 0x00000009ff097290 */ /* 0x000fe40008ffe4ff */
[----:B------:R-:W-:-:S02]  /*0550*/  UISETP.GE.U32.AND UP1, UPT, UR8, UR4, UPT ;  /* 0x000000040800728c */ /* 0x000fc4000bf26070 */
[----:B------:R-:W-:Y:S02]  /*0560*/  UIADD3.X UR7, UPT, UPT, URZ, UR7, URZ, UP0, !UPT ;  /* 0x00000007ff077290 */ /* 0x000fe400087fe4ff */
[----:B------:R-:W-:Y:S02]  /*0570*/  UISETP.GE.U32.AND UP0, UPT, UR6, UR4, UPT ;  /* 0x000000040600728c */ /* 0x000fe4000bf06070 */
[----:B------:R-:W-:Y:S02]  /*0580*/  UISETP.GE.U32.AND.EX UP1, UPT, UR9, UR5, UPT, UP1 ;  /* 0x000000050900728c */ /* 0x000fe4000bf26110 */
[----:B------:R-:W-:Y:S02]  /*0590*/  UISETP.GE.U32.AND.EX UP0, UPT, UR7, UR5, UPT, UP0 ;  /* 0x000000050700728c */ /* 0x000fe4000bf06100 */
[----:B------:R-:W-:Y:S02]  /*05a0*/  USEL UR10, UR4, URZ, UP1 ;  /* 0x000000ff040a7287 */ /* 0x000fe40008800000 */
[----:B------:R-:W-:-:S02]  /*05b0*/  USEL UR4, UR4, URZ, UP0 ;  /* 0x000000ff04047287 */ /* 0x000fc40008000000 */
[----:B------:R-:W-:Y:S02]  /*05c0*/  USEL UR11, UR5, URZ, UP1 ;  /* 0x000000ff050b7287 */ /* 0x000fe40008800000 */
[----:B------:R-:W-:Y:S02]  /*05d0*/  USEL UR5, UR5, URZ, UP0 ;  /* 0x000000ff05057287 */ /* 0x000fe40008000000 */
[----:B------:R-:W-:Y:S02]  /*05e0*/  UIADD3 UR10, UP1, UPT, -UR10, UR8, URZ ;  /* 0x000000080a0a7290 */ /* 0x000fe4000ff3e1ff */
[----:B------:R-:W-:Y:S02]  /*05f0*/  UIADD3 UR4, UP0, UPT, -UR4, UR6, URZ ;  /* 0x0000000604047290 */ /* 0x000fe4000ff1e1ff */
[----:B------:R-:W-:Y:S02]  /*0600*/  UIADD3.X UR11, UPT, UPT, ~UR11, UR9, URZ, UP1, !UPT ;  /* 0x000000090b0b7290 */ /* 0x000fe40008ffe5ff */
[----:B------:R-:W-:Y:S01]  /*0610*/  UIADD3.X UR5, UPT, UPT, ~UR5, UR7, URZ, UP0, !UPT ;  /* 0x0000000705057290 */ /* 0x000fe200087fe5ff */
[----:B------:R-:W-:Y:S01]  /*0620*/  IMAD.U32 R0, RZ, RZ, UR10 ;  /* 0x0000000aff007e24 */ /* 0x000fe2000f8e00ff */
[----:B------:R-:W-:-:S02]  /*0630*/  MOV R16, UR10 ;  /* 0x0000000a00107c02 */ /* 0x000fc40008000f00 */
[----:B------:R-:W-:Y:S01]  /*0640*/  IMAD.U32 R5, RZ, RZ, UR11 ;  /* 0x0000000bff057e24 */ /* 0x000fe2000f8e00ff */
[----:B------:R-:W-:Y:S01]  /*0650*/  MOV R18, UR4 ;  /* 0x0000000400127c02 */ /* 0x000fe20008000f00 */
[----:B------:R-:W-:Y:S02]  /*0660*/  IMAD.U32 R17, RZ, RZ, UR11 ;  /* 0x0000000bff117e24 */ /* 0x000fe4000f8e00ff */
[----:B------:R-:W-:-:S07]  /*0670*/  IMAD.U32 R11, RZ, RZ, UR5 ;  /* 0x00000005ff0b7e24 */ /* 0x000fce000f8e00ff */
.L_x_16:
[----:B------:R-:W-:Y:S01]  /*0680*/  LOP3.LUT R8, R12, 0x1, RZ, 0xc0, !PT ;  /* 0x000000010c087812 */ /* 0x000fe200078ec0ff */
[----:B------:R-:W3:Y:S01]  /*0690*/  LDC.64 R2, c[0x0][0x3d0] ;  /* 0x0000f400ff027b82 */ /* 0x000ee20000000a00 */
[----:B------:R-:W-:Y:S01]  /*06a0*/  IMAD R19, R11, R18, RZ ;  /* 0x000000120b137224 */ /* 0x000fe200078e02ff */
[----:B------:R-:W-:Y:S01]  /*06b0*/  BSSY.RECONVERGENT B2, `(.L_x_14) ;  /* 0x000001f000027945 */ /* 0x000fe20003800200 */
[----:B------:R-:W-:Y:S02]  /*06c0*/  ISETP.NE.U32.AND P0, PT, R8, 0x1, PT ;  /* 0x000000010800780c */ /* 0x000fe40003f05070 */
[----:B------:R-:W-:Y:S02]  /*06d0*/  IMAD R19, R18, R11, R19 ;  /* 0x0000000b12137224 */ /* 0x000fe400078e0213 */
[----:B------:R-:W-:-:S13]  /*06e0*/  ISETP.NE.U32.AND.EX P0, PT, RZ, RZ, PT, P0 ;  /* 0x000000ffff00720c */ /* 0x000fda0003f05100 */
[----:B------:R-:W-:Y:S05]  /*06f0*/  @P0 BRA `(.L_x_15) ;  /* 0x0000000000680947 */ /* 0x000fea0003800000 */
[-C--:B------:R-:W-:Y:S01]  /*0700*/  IMAD R14, R11, R16.reuse, RZ ;  /* 0x000000100b0e7224 */ /* 0x080fe200078e02ff */
[----:B------:R-:W4:Y:S01]  /*0710*/  LDC.64 R8, c[0x0][0x3b0] ;  /* 0x0000ec00ff087b82 */ /* 0x000f220000000a00 */
[----:B------:R-:W-:-:S04]  /*0720*/  IMAD.WIDE.U32 R10, R18, R16, RZ ;  /* 0x00000010120a7225 */ /* 0x000fc800078e00ff */
[----:B------:R-:W-:-:S04]  /*0730*/  IMAD R17, R18, R17, R14 ;  /* 0x0000001112117224 */ /* 0x000fc800078e020e */
[----:B------:R-:W-:Y:S02]  /*0740*/  IMAD.IADD R20, R11, 0x1, R17 ;  /* 0x000000010b147824 */ /* 0x000fe400078e0211 */
[----:B-1----:R-:W-:-:S04]  /*0750*/  IMAD.WIDE.U32 R16, R10, UR22, RZ ;  /* 0x000000160a107c25 */ /* 0x002fc8000f8e00ff */
[----:B------:R-:W-:-:S04]  /*0760*/  IMAD R11, R20, UR22, RZ ;  /* 0x00000016140b7c24 */ /* 0x000fc8000f8e02ff */
[----:B------:R-:W-:-:S05]  /*0770*/  IMAD R11, R10, UR23, R11 ;  /* 0x000000170a0b7c24 */ /* 0x000fca000f8e020b */
[----:B------:R-:W-:-:S05]  /*0780*/  IADD3 R21, PT, PT, R17, R11, RZ ;  /* 0x0000000b11157210 */ /* 0x000fca0007ffe0ff */
[----:B----4-:R-:W-:-:S04]  /*0790*/  IMAD.WIDE.U32 R14, R21, R8, RZ ;  /* 0x00000008150e7225 */ /* 0x010fc800078e00ff */
[----:B------:R-:W-:-:S04]  /*07a0*/  IMAD.WIDE.U32 R14, P0, R16, R9, R14 ;  /* 0x00000009100e7225 */ /* 0x000fc8000780000e */
[----:B------:R-:W-:-:S04]  /*07b0*/  IMAD.WIDE.U32 R16, R16, R8, RZ ;  /* 0x0000000810107225 */ /* 0x000fc800078e00ff */
[----:B------:R-:W-:Y:S01]  /*07c0*/  IMAD.X R11, RZ, RZ, RZ, P0 ;  /* 0x000000ffff0b7224 */ /* 0x000fe200000e06ff */
[----:B------:R-:W-:Y:S02]  /*07d0*/  IADD3 R17, P1, PT, R17, R14, RZ ;  /* 0x0000000e11117210 */ /* 0x000fe40007f3e0ff */
[----:B------:R-:W-:Y:S01]  /*07e0*/  IADD3 RZ, P0, PT, R10, R16, RZ ;  /* 0x000000100aff7210 */ /* 0x000fe20007f1e0ff */
[----:B------:R-:W-:-:S03]  /*07f0*/  IMAD.MOV.U32 R10, RZ, RZ, R15 ;  /* 0x000000ffff0a7224 */ /* 0x000fc600078e000f */
[----:B------:R-:W-:Y:S01]  /*0800*/  IADD3.X RZ, P0, PT, R20, R17, RZ, P0, !PT ;  /* 0x0000001114ff7210 */ /* 0x000fe2000071e4ff */
[----:B------:R-:W-:-:S03]  /*0810*/  IMAD.WIDE.U32.X R10, R21, R9, R10, P1 ;  /* 0x00000009150a7225 */ /* 0x000fc600008e040a */
[----:B------:R-:W-:-:S04]  /*0820*/  IADD3.X R15, P0, PT, RZ, R10, RZ, P0, !PT ;  /* 0x0000000aff0f7210 */ /* 0x000fc8000071e4ff */
[----:B------:R-:W-:Y:S02]  /*0830*/  IADD3.X R10, PT, PT, RZ, R11, RZ, P0, !PT ;  /* 0x0000000bff0a7210 */ /* 0x000fe400007fe4ff */
[----:B------:R-:W-:-:S04]  /*0840*/  ISETP.GE.U32.AND P0, PT, R15, R8, PT ;  /* 0x000000080f00720c */ /* 0x000fc80003f06070 */
[----:B------:R-:W-:-:S04]  /*0850*/  ISETP.GE.U32.AND.EX P0, PT, R10, R9, PT, P0 ;  /* 0x000000090a00720c */ /* 0x000fc80003f06100 */
[----:B------:R-:W-:Y:S02]  /*0860*/  SEL R8, R8, RZ, P0 ;  /* 0x000000ff08087207 */ /* 0x000fe40000000000 */
[----:B------:R-:W-:Y:S02]  /*0870*/  SEL R9, R9, RZ, P0 ;  /* 0x000000ff09097207 */ /* 0x000fe40000000000 */
[----:B------:R-:W-:-:S05]  /*0880*/  IADD3 R16, P1, PT, -R8, R15, RZ ;  /* 0x0000000f08107210 */ /* 0x000fca0007f3e1ff */
[----:B------:R-:W-:-:S08]  /*0890*/  IMAD.X R17, R10, 0x1, ~R9, P1 ;  /* 0x000000010a117824 */ /* 0x000fd000008e0e09 */
.L_x_15:
[----:B012---:R-:W-:Y:S05]  /*08a0*/  BSYNC.RECONVERGENT B2 ;  /* 0x0000000000027941 */ /* 0x007fea0003800200 */
.L_x_14:
[----:B------:R-:W0:Y:S01]  /*08b0*/  LDC.64 R8, c[0x0][0x3b0] ;  /* 0x0000ec00ff087b82 */ /* 0x000e220000000a00 */
[----:B------:R-:W-:-:S04]  /*08c0*/  IMAD.WIDE.U32 R10, R18, R18, RZ ;  /* 0x00000012120a7225 */ /* 0x000fc800078e00ff */
[----:B------:R-:W-:Y:S02]  /*08d0*/  IMAD.IADD R21, R11, 0x1, R19 ;  /* 0x000000010b157824 */ /* 0x000fe400078e0213 */
[----:B---3--:R-:W-:-:S04]  /*08e0*/  IMAD.WIDE.U32 R18, R10, R2, RZ ;  /* 0x000000020a127225 */ /* 0x008fc800078e00ff */
[----:B------:R-:W-:-:S04]  /*08f0*/  IMAD R11, R21, R2, RZ ;  /* 0x00000002150b7224 */ /* 0x000fc800078e02ff */
[----:B------:R-:W-:-:S05]  /*0900*/  IMAD R11, R10, R3, R11 ;  /* 0x000000030a0b7224 */ /* 0x000fca00078e020b */
[----:B------:R-:W-:-:S05]  /*0910*/  IADD3 R23, PT, PT, R19, R11, RZ ;  /* 0x0000000b13177210 */ /* 0x000fca0007ffe0ff */
[----:B0-----:R-:W-:-:S04]  /*0920*/  IMAD.WIDE.U32 R14, R23, R8, RZ ;  /* 0x00000008170e7225 */ /* 0x001fc800078e00ff */
[----:B------:R-:W-:-:S04]  /*0930*/  IMAD.WIDE.U32 R14, P0, R18, R9, R14 ;  /* 0x00000009120e7225 */ /* 0x000fc8000780000e */
[----:B------:R-:W-:-:S04]  /*0940*/  IMAD.WIDE.U32 R18, R18, R8, RZ ;  /* 0x0000000812127225 */ /* 0x000fc800078e00ff */
[----:B------:R-:W-:Y:S01]  /*0950*/  IMAD.X R11, RZ, RZ, RZ, P0 ;  /* 0x000000ffff0b7224 */ /* 0x000fe200000e06ff */
[----:B------:R-:W-:Y:S02]  /*0960*/  IADD3 R14, P1, PT, R19, R14, RZ ;  /* 0x0000000e130e7210 */ /* 0x000fe40007f3e0ff */
[----:B------:R-:W-:Y:S01]  /*0970*/  IADD3 RZ, P0, PT, R10, R18, RZ ;  /* 0x000000120aff7210 */ /* 0x000fe20007f1e0ff */
[----:B------:R-:W-:-:S03]  /*0980*/  IMAD.MOV.U32 R10, RZ, RZ, R15 ;  /* 0x000000ffff0a7224 */ /* 0x000fc600078e000f */
[----:B------:R-:W-:Y:S01]  /*0990*/  IADD3.X RZ, P0, PT, R21, R14, RZ, P0, !PT ;  /* 0x0000000e15ff7210 */ /* 0x000fe2000071e4ff */
[----:B------:R-:W-:Y:S01]  /*09a0*/  IMAD.WIDE.U32.X R10, R23, R9, R10, P1 ;  /* 0x00000009170a7225 */ /* 0x000fe200008e040a */
[C---:B------:R-:W-:Y:S02]  /*09b0*/  ISETP.GT.U32.AND P1, PT, R12.reuse, 0x1, PT ;  /* 0x000000010c00780c */ /* 0x040fe40003f24070 */
[----:B------:R-:W-:Y:S02]  /*09c0*/  SHF.R.U64 R12, R12, 0x1, R13 ;  /* 0x000000010c0c7819 */ /* 0x000fe4000000120d */
[----:B------:R-:W-:Y:S02]  /*09d0*/  IADD3.X R15, P0, PT, RZ, R10, RZ, P0, !PT ;  /* 0x0000000aff0f7210 */ /* 0x000fe4000071e4ff */
[----:B------:R-:W-:Y:S02]  /*09e0*/  ISETP.GT.U32.AND.EX P1, PT, R13, RZ, PT, P1 ;  /* 0x000000ff0d00720c */ /* 0x000fe40003f24110 */
[----:B------:R-:W-:-:S02]  /*09f0*/  IADD3.X R11, PT, PT, RZ, R11, RZ, P0, !PT ;  /* 0x0000000bff0b7210 */ /* 0x000fc400007fe4ff */
[----:B------:R-:W-:Y:S02]  /*0a00*/  ISETP.GE.U32.AND P0, PT, R15, R8, PT ;  /* 0x000000080f00720c */ /* 0x000fe40003f06070 */
[----:B------:R-:W-:Y:S02]  /*0a10*/  SHF.R.U32.HI R13, RZ, 0x1, R13 ;  /* 0x00000001ff0d7819 */ /* 0x000fe4000001160d */
[----:B------:R-:W-:-:S04]  /*0a20*/  ISETP.GE.U32.AND.EX P0, PT, R11, R9, PT, P0 ;  /* 0x000000090b00720c */ /* 0x000fc80003f06100 */
[----:B------:R-:W-:Y:S02]  /*0a30*/  SEL R18, R8, RZ, P0 ;  /* 0x000000ff08127207 */ /* 0x000fe40000000000 */
[----:B------:R-:W-:Y:S02]  /*0a40*/  SEL R10, R9, RZ, P0 ;  /* 0x000000ff090a7207 */ /* 0x000fe40000000000 */
[----:B------:R-:W-:-:S05]  /*0a50*/  IADD3 R18, P2, PT, -R18, R15, RZ ;  /* 0x0000000f12127210 */ /* 0x000fca0007f5e1ff */
[----:B------:R-:W-:Y:S01]  /*0a60*/  IMAD.X R11, R11, 0x1, ~R10, P2 ;  /* 0x000000010b0b7824 */ /* 0x000fe200010e0e0a */
[----:B------:R-:W-:Y:S07]  /*0a70*/  @P1 BRA `(.L_x_16) ;  /* 0xfffffffc00001947 */ /* 0x000fee000383ffff */
[----:B------:R-:W-:Y:S05]  /*0a80*/  BSYNC.RECONVERGENT B1 ;  /* 0x0000000000017941 */ /* 0x000fea0003800200 */
.L_x_13:
[----:B------:R-:W0:Y:S01]  /*0a90*/  LDCU.64 UR10, c[0x0][0x3c0] ;  /* 0x00007800ff0a77ac */ /* 0x000e220008000a00 */
[----:B------:R-:W-:Y:S01]  /*0aa0*/  IMAD R18, R17, R2, RZ ;  /* 0x0000000211127224 */ /* 0x000fe200078e02ff */
[----:B------:R-:W-:Y:S01]  /*0ab0*/  BSSY.RECONVERGENT B1, `(.L_x_17) ;  /* 0x0000068000017945 */ /* 0x000fe20003800200 */
[----:B------:R-:W0:Y:S02]  /*0ac0*/  LDCU.64 UR8, c[0x0][0x3a0] ;  /* 0x00007400ff0877ac */ /* 0x000e240008000a00 */
[----:B------:R-:W-:Y:S01]  /*0ad0*/  IMAD R21, R16, R3, R18 ;  /* 0x0000000310157224 */ /* 0x000fe200078e0212 */
[----:B0-----:R-:W-:Y:S02]  /*0ae0*/  UIMAD UR6, UR11, UR8, URZ ;  /* 0x000000080b0672a4 */ /* 0x001fe4000f8e02ff */
[----:B------:R-:W-:Y:S02]  /*0af0*/  UIMAD.WIDE.U32 UR4, UR10, UR8, URZ ;  /* 0x000000080a0472a5 */ /* 0x000fe4000f8e00ff */
[----:B------:R-:W-:-:S04]  /*0b00*/  UIMAD UR6, UR10, UR9, UR6 ;  /* 0x000000090a0672a4 */ /* 0x000fc8000f8e0206 */
[----:B------:R-:W-:Y:S01]  /*0b10*/  UIADD3 UR5, UPT, UPT, UR5, UR6, URZ ;  /* 0x0000000605057290 */ /* 0x000fe2000fffe0ff */
[----:B------:R-:W-:-:S05]  /*0b20*/  IMAD.WIDE.U32 R14, R2, UR4, RZ ;  /* 0x00000004020e7c25 */ /* 0x000fca000f8e00ff */
[----:B------:R-:W-:Y:S02]  /*0b30*/  IMAD R10, R2, UR5, RZ ;  /* 0x00000005020a7c24 */ /* 0x000fe4000f8e02ff */
[----:B------:R-:W-:-:S04]  /*0b40*/  IMAD.WIDE.U32 R18, R14, R8, RZ ;  /* 0x000000080e127225 */ /* 0x000fc800078e00ff */
[----:B------:R-:W-:-:S04]  /*0b50*/  IMAD R11, R3, UR4, R10 ;  /* 0x00000004030b7c24 */ /* 0x000fc8000f8e020a */
[----:B------:R-:W-:Y:S02]  /*0b60*/  IMAD.IADD R15, R15, 0x1, R11 ;  /* 0x000000010f0f7824 */ /* 0x000fe400078e020b */
[----:B------:R-:W-:-:S04]  /*0b70*/  IMAD.WIDE.U32 R10, R16, R2, RZ ;  /* 0x00000002100a7225 */ /* 0x000fc800078e00ff */
[----:B------:R-:W-:-:S04]  /*0b80*/  IMAD.WIDE.U32 R12, R15, R8, RZ ;  /* 0x000000080f0c7225 */ /* 0x000fc800078e00ff */
[----:B------:R-:W-:-:S04]  /*0b90*/  IMAD.WIDE.U32 R12, P0, R14, R9, R12 ;  /* 0x000000090e0c7225 */ /* 0x000fc8000780000c */
[----:B------:R-:W-:Y:S01]  /*0ba0*/  IMAD.IADD R14, R11, 0x1, R21 ;  /* 0x000000010b0e7824 */ /* 0x000fe200078e0215 */
[----:B------:R-:W-:Y:S01]  /*0bb0*/  IADD3.X R3, PT, PT, RZ, RZ, RZ, P0, !PT ;  /* 0x000000ffff037210 */ /* 0x000fe200007fe4ff */
[----:B------:R-:W-:Y:S01]  /*0bc0*/  IMAD.MOV.U32 R2, RZ, RZ, R13 ;  /* 0x000000ffff027224 */ /* 0x000fe200078e000d */
[----:B------:R-:W-:Y:S01]  /*0bd0*/  IADD3 R11, P1, PT, R19, R12, RZ ;  /* 0x0000000c130b7210 */ /* 0x000fe20007f3e0ff */
[----:B------:R-:W-:Y:S01]  /*0be0*/  IMAD.WIDE.U32 R12, R14, R8, RZ ;  /* 0x000000080e0c7225 */ /* 0x000fe200078e00ff */
[----:B------:R-:W-:-:S03]  /*0bf0*/  IADD3 RZ, P0, PT, R18, UR4, RZ ;  /* 0x0000000412ff7c10 */ /* 0x000fc6000ff1e0ff */
[----:B------:R-:W-:Y:S01]  /*0c00*/  IMAD.WIDE.U32.X R2, R15, R9, R2, P1 ;  /* 0x000000090f027225 */ /* 0x000fe200008e0402 */
[----:B------:R-:W-:-:S03]  /*0c10*/  IADD3.X RZ, P0, PT, R11, UR5, RZ, P0, !PT ;  /* 0x000000050bff7c10 */ /* 0x000fc6000871e4ff */
[----:B------:R-:W-:Y:S01]  /*0c20*/  IMAD.WIDE.U32 R12, P1, R10, R9, R12 ;  /* 0x000000090a0c7225 */ /* 0x000fe2000782000c */
[----:B------:R-:W-:-:S03]  /*0c30*/  IADD3.X R15, P0, PT, RZ, R2, RZ, P0, !PT ;  /* 0x00000002ff0f7210 */ /* 0x000fc6000071e4ff */
[-C--:B------:R-:W-:Y:S01]  /*0c40*/  IMAD.WIDE.U32 R10, R10, R8.reuse, RZ ;  /* 0x000000080a0a7225 */ /* 0x080fe200078e00ff */
[----:B------:R-:W-:Y:S02]  /*0c50*/  IADD3.X R20, PT, PT, RZ, R3, RZ, P0, !PT ;  /* 0x00000003ff147210 */ /* 0x000fe400007fe4ff */
[----:B------:R-:W0:Y:S01]  /*0c60*/  LDC.64 R2, c[0x0][0x3d0] ;  /* 0x0000f400ff027b82 */ /* 0x000e220000000a00 */
[----:B------:R-:W-:Y:S01]  /*0c70*/  ISETP.GE.U32.AND P0, PT, R15, R8, PT ;  /* 0x000000080f00720c */ /* 0x000fe20003f06070 */
[----:B------:R-:W-:Y:S01]  /*0c80*/  IMAD.X R19, RZ, RZ, RZ, P1 ;  /* 0x000000ffff137224 */ /* 0x000fe200008e06ff */
[----:B------:R-:W-:Y:S01]  /*0c90*/  IADD3 R12, P2, PT, R11, R12, RZ ;  /* 0x0000000c0b0c7210 */ /* 0x000fe20007f5e0ff */
[----:B------:R-:W-:Y:S01]  /*0ca0*/  IMAD.MOV.U32 R18, RZ, RZ, R13 ;  /* 0x000000ffff127224 */ /* 0x000fe200078e000d */
[----:B------:R-:W-:Y:S02]  /*0cb0*/  IADD3 RZ, P1, PT, R16, R10, RZ ;  /* 0x0000000a10ff7210 */ /* 0x000fe40007f3e0ff */
[-C--:B------:R-:W-:Y:S01]  /*0cc0*/  ISETP.GE.U32.AND.EX P0, PT, R20, R9.reuse, PT, P0 ;  /* 0x000000091400720c */ /* 0x080fe20003f06100 */
[----:B------:R-:W-:Y:S01]  /*0cd0*/  IMAD.WIDE.U32.X R18, R14, R9, R18, P2 ;  /* 0x000000090e127225 */ /* 0x000fe200010e0412 */
[----:B------:R-:W-:-:S02]  /*0ce0*/  IADD3.X RZ, P1, PT, R17, R12, RZ, P1, !PT ;  /* 0x0000000c11ff7210 */ /* 0x000fc40000f3e4ff */
[----:B------:R-:W-:Y:S02]  /*0cf0*/  SEL R8, R8, RZ, P0 ;  /* 0x000000ff08087207 */ /* 0x000fe40000000000 */
[----:B------:R-:W-:Y:S02]  /*0d00*/  IADD3.X R11, P1, PT, RZ, R18, RZ, P1, !PT ;  /* 0x00000012ff0b7210 */ /* 0x000fe40000f3e4ff */
[----:B------:R-:W-:Y:S02]  /*0d10*/  IADD3 R18, P2, PT, -R8, R15, RZ ;  /* 0x0000000f08127210 */ /* 0x000fe40007f5e1ff */
[----:B------:R-:W-:Y:S02]  /*0d20*/  SEL R9, R9, RZ, P0 ;  /* 0x000000ff09097207 */ /* 0x000fe40000000000 */
[----:B------:R-:W-:-:S03]  /*0d30*/  IADD3.X R10, PT, PT, RZ, R19, RZ, P1, !PT ;  /* 0x00000013ff0a7210 */ /* 0x000fc60000ffe4ff */
[----:B------:R-:W-:-:S07]  /*0d40*/  IMAD.X R21, R20, 0x1, ~R9, P2 ;  /* 0x0000000114157824 */ /* 0x000fce00010e0e09 */
.L_x_20:
[-C--:B------:R-:W-:Y:S01]  /*0d50*/  IMAD R14, R21, R18.reuse, RZ ;  /* 0x00000012150e7224 */ /* 0x080fe200078e02ff */
[----:B------:R-:W1:Y:S01]  /*0d60*/  LDC.64 R8, c[0x0][0x3b0] ;  /* 0x0000ec00ff087b82 */ /* 0x000e620000000a00 */
[C---:B------:R-:W-:Y:S01]  /*0d70*/  IMAD.WIDE.U32 R12, R18.reuse, R18, RZ ;  /* 0x00000012120c7225 */ /* 0x040fe200078e00ff */
[----:B------:R-:W-:Y:S03]  /*0d80*/  BSSY.RECONVERGENT B2, `(.L_x_18) ;  /* 0x0000033000027945 */ /* 0x000fe60003800200 */
[----:B------:R-:W-:Y:S02]  /*0d90*/  IMAD R19, R18, R21, R14 ;  /* 0x0000001512137224 */ /* 0x000fe400078e020e */
[----:B0-----:R-:W-:-:S03]  /*0da0*/  IMAD.WIDE.U32 R16, R12, R2, RZ ;  /* 0x000000020c107225 */ /* 0x001fc600078e00ff */
[----:B------:R-:W-:-:S05]  /*0db0*/  IADD3 R19, PT, PT, R13, R19, RZ ;  /* 0x000000130d137210 */ /* 0x000fca0007ffe0ff */
[----:B------:R-:W-:-:S04]  /*0dc0*/  IMAD R13, R19, R2, RZ ;  /* 0x00000002130d7224 */ /* 0x000fc800078e02ff */
[----:B------:R-:W-:-:S04]  /*0dd0*/  IMAD R13, R12, R3, R13 ;  /* 0x000000030c0d7224 */ /* 0x000fc800078e020d */
[----:B------:R-:W-:-:S04]  /*0de0*/  IMAD.IADD R23, R17, 0x1, R13 ;  /* 0x0000000111177824 */ /* 0x000fc800078e020d */
[----:B-1----:R-:W-:-:S04]  /*0df0*/  IMAD.WIDE.U32 R14, R23, R8, RZ ;  /* 0x00000008170e7225 */ /* 0x002fc800078e00ff */
[----:B------:R-:W-:-:S04]  /*0e00*/  IMAD.WIDE.U32 R14, P0, R16, R9, R14 ;  /* 0x00000009100e7225 */ /* 0x000fc8000780000e */
[----:B------:R-:W-:Y:S01]  /*0e10*/  IMAD.WIDE.U32 R16, R16, R8, RZ ;  /* 0x0000000810107225 */ /* 0x000fe200078e00ff */
[----:B------:R-:W-:-:S04]  /*0e20*/  IADD3.X R13, PT, PT, RZ, RZ, RZ, P0, !PT ;  /* 0x000000ffff0d7210 */ /* 0x000fc800007fe4ff */
[----:B------:R-:W-:Y:S02]  /*0e30*/  IADD3 R14, P1, PT, R17, R14, RZ ;  /* 0x0000000e110e7210 */ /* 0x000fe40007f3e0ff */
[----:B------:R-:W-:Y:S01]  /*0e40*/  IADD3 RZ, P0, PT, R12, R16, RZ ;  /* 0x000000100cff7210 */ /* 0x000fe20007f1e0ff */
[----:B------:R-:W-:-:S03]  /*0e50*/  IMAD.MOV.U32 R12, RZ, RZ, R15 ;  /* 0x000000ffff0c7224 */ /* 0x000fc600078e000f */
[----:B------:R-:W-:Y:S01]  /*0e60*/  IADD3.X RZ, P0, PT, R19, R14, RZ, P0, !PT ;  /* 0x0000000e13ff7210 */ /* 0x000fe2000071e4ff */
[----:B------:R-:W-:Y:S01]  /*0e70*/  IMAD.WIDE.U32.X R12, R23, R9, R12, P1 ;  /* 0x00000009170c7225 */ /* 0x000fe200008e040c */
[----:B------:R-:W-:-:S04]  /*0e80*/  LOP3.LUT R14, R4, 0x1, RZ, 0xc0, !PT ;  /* 0x00000001040e7812 */ /* 0x000fc800078ec0ff */
[----:B------:R-:W-:Y:S02]  /*0e90*/  ISETP.NE.U32.AND P2, PT, R14, 0x1, PT ;  /* 0x000000010e00780c */ /* 0x000fe40003f45070 */
[----:B------:R-:W-:Y:S02]  /*0ea0*/  IADD3.X R19, P0, PT, RZ, R12, RZ, P0, !PT ;  /* 0x0000000cff137210 */ /* 0x000fe4000071e4ff */
[----:B------:R-:W-:Y:S02]  /*0eb0*/  ISETP.NE.U32.AND.EX P2, PT, RZ, RZ, PT, P2 ;  /* 0x000000ffff00720c */ /* 0x000fe40003f45120 */
[----:B------:R-:W-:Y:S02]  /*0ec0*/  IADD3.X R22, PT, PT, RZ, R13, RZ, P0, !PT ;  /* 0x0000000dff167210 */ /* 0x000fe400007fe4ff */
[----:B------:R-:W-:Y:S02]  /*0ed0*/  ISETP.GE.U32.AND P1, PT, R19, R8, PT ;  /* 0x000000081300720c */ /* 0x000fe40003f26070 */
[----:B------:R-:W-:-:S02]  /*0ee0*/  ISETP.GT.U32.AND P0, PT, R4, 0x1, PT ;  /* 0x000000010400780c */ /* 0x000fc40003f04070 */
[----:B------:R-:W-:-:S04]  /*0ef0*/  ISETP.GE.U32.AND.EX P1, PT, R22, R9, PT, P1 ;  /* 0x000000091600720c */ /* 0x000fc80003f26110 */
[----:B------:R-:W-:Y:S01]  /*0f00*/  SEL R20, R8, RZ, P1 ;  /* 0x000000ff08147207 */ /* 0x000fe20000800000 */
[----:B------:R-:W-:Y:S08]  /*0f10*/  @P2 BRA `(.L_x_19) ;  /* 0x0000000000642947 */ /* 0x000ff00003800000 */
[-C--:B------:R-:W-:Y:S02]  /*0f20*/  IMAD R21, R21, R0.reuse, RZ ;  /* 0x0000000015157224 */ /* 0x080fe400078e02ff */
[----:B------:R-:W-:-:S04]  /*0f30*/  IMAD.WIDE.U32 R12, R18, R0, RZ ;  /* 0x00000000120c7225 */ /* 0x000fc800078e00ff */
[----:B------:R-:W-:Y:S02]  /*0f40*/  IMAD R21, R18, R5, R21 ;  /* 0x0000000512157224 */ /* 0x000fe400078e0215 */
[----:B------:R-:W-:-:S04]  /*0f50*/  IMAD.WIDE.U32 R16, R12, UR24, RZ ;  /* 0x000000180c107c25 */ /* 0x000fc8000f8e00ff */
[----:B------:R-:W-:-:S04]  /*0f60*/  IMAD.IADD R0, R13, 0x1, R21 ;  /* 0x000000010d007824 */ /* 0x000fc800078e0215 */
[----:B------:R-:W-:-:S04]  /*0f70*/  IMAD R5, R0, UR24, RZ ;  /* 0x0000001800057c24 */ /* 0x000fc8000f8e02ff */
[----:B------:R-:W-:-:S05]  /*0f80*/  IMAD R5, R12, UR25, R5 ;  /* 0x000000190c057c24 */ /* 0x000fca000f8e0205 */
[----:B------:R-:W-:-:S05]  /*0f90*/  IADD3 R5, PT, PT, R17, R5, RZ ;  /* 0x0000000511057210 */ /* 0x000fca0007ffe0ff */
[----:B------:R-:W-:-:S04]  /*0fa0*/  IMAD.WIDE.U32 R14, R5, R8, RZ ;  /* 0x00000008050e7225 */ /* 0x000fc800078e00ff */
[----:B------:R-:W-:-:S04]  /*0fb0*/  IMAD.WIDE.U32 R14, P2, R16, R9, R14 ;  /* 0x00000009100e7225 */ /* 0x000fc8000784000e */
[----:B------:R-:W-:-:S04]  /*0fc0*/  IMAD.WIDE.U32 R16, R16, R8, RZ ;  /* 0x0000000810107225 */ /* 0x000fc800078e00ff */
[----:B------:R-:W-:Y:S01]  /*0fd0*/  IMAD.X R13, RZ, RZ, RZ, P2 ;  /* 0x000000ffff0d7224 */ /* 0x000fe200010e06ff */
[----:B------:R-:W-:Y:S02]  /*0fe0*/  IADD3 RZ, P2, PT, R12, R16, RZ ;  /* 0x000000100cff7210 */ /* 0x000fe40007f5e0ff */
[----:B------:R-:W-:Y:S02]  /*0ff0*/  IADD3 R17, P3, PT, R17, R14, RZ ;  /* 0x0000000e11117210 */ /* 0x000fe40007f7e0ff */
[----:B------:R-:W-:Y:S02]  /*1000*/  MOV R12, R15 ;  /* 0x0000000f000c7202 */ /* 0x000fe40000000f00 */
[----:B------:R-:W-:-:S03]  /*1010*/  IADD3.X RZ, P2, PT, R0, R17, RZ, P2, !PT ;  /* 0x0000001100ff7210 */ /* 0x000fc6000175e4ff */
[----:B------:R-:W-:-:S03]  /*1020*/  IMAD.WIDE.U32.X R12, R5, R9, R12, P3 ;  /* 0x00000009050c7225 */ /* 0x000fc600018e040c */
[----:B------:R-:W-:-:S05]  /*1030*/  IADD3.X R5, P2, PT, RZ, R12, RZ, P2, !PT ;  /* 0x0000000cff057210 */ /* 0x000fca000175e4ff */
[----:B------:R-:W-:Y:S01]  /*1040*/  IMAD.X R12, RZ, RZ, R13, P2 ;  /* 0x000000ffff0c7224 */ /* 0x000fe200010e060d */
[----:B------:R-:W-:-:S04]  /*1050*/  ISETP.GE.U32.AND P2, PT, R5, R8, PT ;  /* 0x000000080500720c */ /* 0x000fc80003f46070 */
[----:B------:R-:W-:-:S04]  /*1060*/  ISETP.GE.U32.AND.EX P2, PT, R12, R9, PT, P2 ;  /* 0x000000090c00720c */ /* 0x000fc80003f46120 */
[----:B------:R-:W-:-:S04]  /*1070*/  SEL R0, R8, RZ, P2 ;  /* 0x000000ff08007207 */ /* 0x000fc80001000000 */
[----:B------:R-:W-:Y:S02]  /*1080*/  IADD3 R0, P3, PT, -R0, R5, RZ ;  /* 0x0000000500007210 */ /* 0x000fe40007f7e1ff */
[----:B------:R-:W-:-:S04]  /*1090*/  SEL R5, R9, RZ, P2 ;  /* 0x000000ff09057207 */ /* 0x000fc80001000000 */
[----:B------:R-:W-:-:S07]  /*10a0*/  IADD3.X R5, PT, PT, ~R5, R12, RZ, P3, !PT ;  /* 0x0000000c05057210 */ /* 0x000fce0001ffe5ff */
.L_x_19:
[----:B------:R-:W-:Y:S05]  /*10b0*/  BSYNC.RECONVERGENT B2 ;  /* 0x0000000000027941 */ /* 0x000fea0003800200 */
.L_x_18:
[----:B------:R-:W-:Y:S02]  /*10c0*/  ISETP.GT.U32.AND.EX P0, PT, R7, RZ, PT, P0 ;  /* 0x000000ff0700720c */ /* 0x000fe40003f04100 */
[----:B------:R-:W-:Y:S02]  /*10d0*/  IADD3 R18, P2, PT, -R20, R19, RZ ;  /* 0x0000001314127210 */ /* 0x000fe40007f5e1ff */
[----:B------:R-:W-:Y:S02]  /*10e0*/  SEL R21, R9, RZ, P1 ;  /* 0x000000ff09157207 */ /* 0x000fe40000800000 */
[--C-:B------:R-:W-:Y:S02]  /*10f0*/  SHF.R.U64 R4, R4, 0x1, R7.reuse ;  /* 0x0000000104047819 */ /* 0x100fe40000001207 */
[----:B------:R-:W-:Y:S01]  /*1100*/  SHF.R.U32.HI R7, RZ, 0x1, R7 ;  /* 0x00000001ff077819 */ /* 0x000fe20000011607 */
[----:B------:R-:W-:-:S04]  /*1110*/  IMAD.X R21, R22, 0x1, ~R21, P2 ;  /* 0x0000000116157824 */ /* 0x000fc800010e0e15 */
[----:B------:R-:W-:Y:S05]  /*1120*/  @P0 BRA `(.L_x_20) ;  /* 0xfffffffc00080947 */ /* 0x000fea000383ffff */
[----:B------:R-:W-:Y:S05]  /*1130*/  BSYNC.RECONVERGENT B1 ;  /* 0x0000000000017941 */ /* 0x000fea0003800200 */
.L_x_17:
[----:B------:R-:W-:Y:S01]  /*1140*/  IMAD R4, R5, R2, RZ ;  /* 0x0000000205047224 */ /* 0x000fe200078e02ff */
[----:B------:R-:W-:Y:S01]  /*1150*/  ISETP.GE.U32.AND P2, PT, R11, R8, PT ;  /* 0x000000080b00720c */ /* 0x000fe20003f46070 */
[C---:B------:R-:W-:Y:S01]  /*1160*/  IMAD.WIDE.U32 R12, R0.reuse, R2, RZ ;  /* 0x00000002000c7225 */ /* 0x040fe200078e00ff */
[----:B------:R-:W0:Y:S03]  /*1170*/  LDCU.64 UR4, c[0x0][0x3c0] ;  /* 0x00007800ff0477ac */ /* 0x000e260008000a00 */
[----:B------:R-:W-:-:S05]  /*1180*/  IMAD R7, R0, R3, R4 ;  /* 0x0000000300077224 */ /* 0x000fca00078e0204 */
[----:B------:R-:W-:-:S05]  /*1190*/  IADD3 R7, PT, PT, R13, R7, RZ ;  /* 0x000000070d077210 */ /* 0x000fca0007ffe0ff */
[----:B------:R-:W-:-:S04]  /*11a0*/  IMAD.WIDE.U32 R14, R7, R8, RZ ;  /* 0x00000008070e7225 */ /* 0x000fc800078e00ff */
[----:B------:R-:W-:-:S04]  /*11b0*/  IMAD.WIDE.U32 R14, P0, R12, R9, R14 ;  /* 0x000000090c0e7225 */ /* 0x000fc8000780000e */
[----:B------:R-:W-:Y:S01]  /*11c0*/  IMAD.WIDE.U32 R12, R12, R8, RZ ;  /* 0x000000080c0c7225 */ /* 0x000fe200078e00ff */
[----:B------:R-:W-:-:S03]  /*11d0*/  MOV R16, R15 ;  /* 0x0000000f00107202 */ /* 0x000fc60000000f00 */
[----:B------:R-:W-:Y:S01]  /*11e0*/  IMAD.X R17, RZ, RZ, RZ, P0 ;  /* 0x000000ffff117224 */ /* 0x000fe200000e06ff */
[----:B------:R-:W-:Y:S02]  /*11f0*/  IADD3 R4, P1, PT, R13, R14, RZ ;  /* 0x0000000e0d047210 */ /* 0x000fe40007f3e0ff */
[----:B------:R-:W-:-:S03]  /*1200*/  IADD3 RZ, P0, PT, R0, R12, RZ ;  /* 0x0000000c00ff7210 */ /* 0x000fc60007f1e0ff */
[----:B------:R-:W-:Y:S01]  /*1210*/  IMAD.WIDE.U32.X R12, R7, R9, R16, P1 ;  /* 0x00000009070c7225 */ /* 0x000fe200008e0410 */
[----:B------:R-:W-:-:S04]  /*1220*/  IADD3.X RZ, P0, PT, R5, R4, RZ, P0, !PT ;  /* 0x0000000405ff7210 */ /* 0x000fc8000071e4ff */
[----:B------:R-:W-:Y:S02]  /*1230*/  IADD3.X R7, P1, PT, RZ, R12, RZ, P0, !PT ;  /* 0x0000000cff077210 */ /* 0x000fe4000073e4ff */
[----:B------:R-:W-:-:S03]  /*1240*/  ISETP.GE.U32.AND.EX P0, PT, R10, R9, PT, P2 ;  /* 0x000000090a00720c */ /* 0x000fc60003f06120 */
[----:B------:R-:W-:Y:S01]  /*1250*/  IMAD.X R12, RZ, RZ, R13, P1 ;  /* 0x000000ffff0c7224 */ /* 0x000fe200008e060d */
[----:B------:R-:W-:Y:S02]  /*1260*/  ISETP.GE.U32.AND P1, PT, R7, R8, PT ;  /* 0x000000080700720c */ /* 0x000fe40003f26070 */
[----:B------:R-:W-:Y:S02]  /*1270*/  SEL R0, R8, RZ, P0 ;  /* 0x000000ff08007207 */ /* 0x000fe40000000000 */
[----:B------:R-:W-:Y:S02]  /*1280*/  ISETP.GE.U32.AND.EX P1, PT, R12, R9, PT, P1 ;  /* 0x000000090c00720c */ /* 0x000fe40003f26110 */
[----:B------:R-:W-:Y:S02]  /*1290*/  IADD3 R11, P2, PT, -R0, R11, RZ ;  /* 0x0000000b000b7210 */ /* 0x000fe40007f5e1ff */
[----:B------:R-:W-:Y:S02]  /*12a0*/  SEL R5, R9, RZ, P0 ;  /* 0x000000ff09057207 */ /* 0x000fe40000000000 */
[----:B------:R-:W-:-:S02]  /*12b0*/  SEL R0, R8, RZ, P1 ;  /* 0x000000ff08007207 */ /* 0x000fc40000800000 */
[----:B------:R-:W-:Y:S02]  /*12c0*/  IADD3.X R10, PT, PT, ~R5, R10, RZ, P2, !PT ;  /* 0x0000000a050a7210 */ /* 0x000fe400017fe5ff */
[----:B------:R-:W-:Y:S02]  /*12d0*/  IADD3 R0, P0, PT, -R0, R7, RZ ;  /* 0x0000000700007210 */ /* 0x000fe40007f1e1ff */
[----:B------:R-:W-:Y:S01]  /*12e0*/  SEL R4, R9, RZ, P1 ;  /* 0x000000ff09047207 */ /* 0x000fe20000800000 */
[----:B0-----:R-:W-:-:S04]  /*12f0*/  IMAD R10, R10, UR4, RZ ;  /* 0x000000040a0a7c24 */ /* 0x001fc8000f8e02ff */
[----:B------:R-:W-:Y:S02]  /*1300*/  IMAD.X R4, R12, 0x1, ~R4, P0 ;  /* 0x000000010c047824 */ /* 0x000fe400000e0e04 */
[----:B------:R-:W-:-:S04]  /*1310*/  IMAD.WIDE.U32 R12, R11, UR4, RZ ;  /* 0x000000040b0c7c25 */ /* 0x000fc8000f8e00ff */
[----:B------:R-:W-:Y:S02]  /*1320*/  IMAD R11, R11, UR5, R10 ;  /* 0x000000050b0b7c24 */ /* 0x000fe4000f8e020a */
[----:B------:R-:W-:Y:S02]  /*1330*/  IMAD R5, R4, UR4, RZ ;  /* 0x0000000404057c24 */ /* 0x000fe4000f8e02ff */
[----:B------:R-:W-:Y:S01]  /*1340*/  IMAD.WIDE.U32 R14, R12, R2, RZ ;  /* 0x000000020c0e7225 */ /* 0x000fe200078e00ff */
[----:B------:R-:W-:-:S03]  /*1350*/  IADD3 R13, PT, PT, R13, R11, RZ ;  /* 0x0000000b0d0d7210 */ /* 0x000fc60007ffe0ff */
[----:B------:R-:W-:-:S04]  /*1360*/  IMAD.WIDE.U32 R10, R0, UR4, RZ ;  /* 0x00000004000a7c25 */ /* 0x000fc8000f8e00ff */
[----:B------:R-:W-:Y:S02]  /*1370*/  IMAD R5, R0, UR5, R5 ;  /* 0x0000000500057c24 */ /* 0x000fe4000f8e0205 */
[-C--:B------:R-:W-:Y:S02]  /*1380*/  IMAD R0, R13, R2.reuse, RZ ;  /* 0x000000020d007224 */ /* 0x080fe400078e02ff */
[----:B------:R-:W-:Y:S02]  /*1390*/  IMAD.IADD R7, R11, 0x1, R5 ;  /* 0x000000010b077824 */ /* 0x000fe400078e0205 */
[----:B------:R-:W-:Y:S02]  /*13a0*/  IMAD R11, R12, R3, R0 ;  /* 0x000000030c0b7224 */ /* 0x000fe400078e0200 */
[-C--:B------:R-:W-:Y:S02]  /*13b0*/  IMAD R0, R7, R2.reuse, RZ ;  /* 0x0000000207007224 */ /* 0x080fe400078e02ff */
[----:B------:R-:W-:Y:S01]  /*13c0*/  IMAD.WIDE.U32 R4, R10, R2, RZ ;  /* 0x000000020a047225 */ /* 0x000fe200078e00ff */
[----:B------:R-:W-:-:S03]  /*13d0*/  IADD3 R11, PT, PT, R15, R11, RZ ;  /* 0x0000000b0f0b7210 */ /* 0x000fc60007ffe0ff */
[----:B------:R-:W-:Y:S02]  /*13e0*/  IMAD R15, R10, R3, R0 ;  /* 0x000000030a0f7224 */ /* 0x000fe400078e0200 */
[----:B------:R-:W-:-:S04]  /*13f0*/  IMAD.WIDE.U32 R2, R11, R8, RZ ;  /* 0x000000080b027225 */ /* 0x000fc800078e00ff */
[----:B------:R-:W-:Y:S02]  /*1400*/  IMAD.IADD R0, R5, 0x1, R15 ;  /* 0x0000000105007824 */ /* 0x000fe400078e020f */
[----:B------:R-:W-:-:S04]  /*1410*/  IMAD.WIDE.U32 R16, R14, R8, RZ ;  /* 0x000000080e107225 */ /* 0x000fc800078e00ff */
[----:B------:R-:W-:Y:S01]  /*1420*/  IMAD.WIDE.U32 R2, P3, R14, R9, R2 ;  /* 0x000000090e027225 */ /* 0x000fe20007860002 */
[----:B------:R-:W-:-:S03]  /*1430*/  IADD3 RZ, P0, PT, R12, R16, RZ ;  /* 0x000000100cff7210 */ /* 0x000fc60007f1e0ff */
[----:B------:R-:W-:Y:S01]  /*1440*/  IMAD.WIDE.U32 R14, R0, R8, RZ ;  /* 0x00000008000e7225 */ /* 0x000fe200078e00ff */
[----:B------:R-:W-:Y:S02]  /*1450*/  IADD3 R2, P2, PT, R17, R2, RZ ;  /* 0x0000000211027210 */ /* 0x000fe40007f5e0ff */
[----:B------:R-:W-:Y:S01]  /*1460*/  IADD3.X R5, PT, PT, RZ, RZ, RZ, P3, !PT ;  /* 0x000000ffff057210 */ /* 0x000fe20001ffe4ff */
[----:B------:R-:W-:Y:S01]  /*1470*/  IMAD.WIDE.U32 R16, R4, R8, RZ ;  /* 0x0000000804107225 */ /* 0x000fe200078e00ff */
[----:B------:R-:W-:-:S03]  /*1480*/  IADD3.X RZ, P0, PT, R13, R2, RZ, P0, !PT ;  /* 0x000000020dff7210 */ /* 0x000fc6000071e4ff */
[----:B------:R-:W-:Y:S01]  /*1490*/  IMAD.WIDE.U32 R14, P1, R4, R9, R14 ;  /* 0x00000009040e7225 */ /* 0x000fe2000782000e */
[----:B------:R-:W-:-:S03]  /*14a0*/  MOV R4, R3 ;  /* 0x0000000300047202 */ /* 0x000fc60000000f00 */
[----:B------:R-:W-:Y:S01]  /*14b0*/  IMAD.X R13, RZ, RZ, RZ, P1 ;  /* 0x000000ffff0d7224 */ /* 0x000fe200008e06ff */
[----:B------:R-:W-:Y:S01]  /*14c0*/  IADD3 R14, P3, PT, R17, R14, RZ ;  /* 0x0000000e110e7210 */ /* 0x000fe20007f7e0ff */
[----:B------:R-:W-:Y:S01]  /*14d0*/  IMAD.MOV.U32 R12, RZ, RZ, R15 ;  /* 0x000000ffff0c7224 */ /* 0x000fe200078e000f */
[----:B------:R-:W-:Y:S01]  /*14e0*/  IADD3 RZ, P1, PT, R10, R16, RZ ;  /* 0x000000100aff7210 */ /* 0x000fe20007f3e0ff */
[----:B------:R-:W-:-:S03]  /*14f0*/  IMAD.WIDE.U32.X R2, R11, R9, R4, P2 ;  /* 0x000000090b027225 */ /* 0x000fc600010e0404 */
[----:B------:R-:W-:Y:S01]  /*1500*/  IADD3.X RZ, P1, PT, R7, R14, RZ, P1, !PT ;  /* 0x0000000e07ff7210 */ /* 0x000fe20000f3e4ff */
[----:B------:R-:W-:Y:S01]  /*1510*/  IMAD.WIDE.U32.X R4, R0, R9, R12, P3 ;  /* 0x0000000900047225 */ /* 0x000fe200018e040c */
[----:B------:R-:W-:Y:S02]  /*1520*/  IADD3.X R11, P0, PT, RZ, R2, RZ, P0, !PT ;  /* 0x00000002ff0b7210 */ /* 0x000fe4000071e4ff */
[----:B------:R-:W-:Y:S02]  /*1530*/  IADD3.X R7, P1, PT, RZ, R4, RZ, P1, !PT ;  /* 0x00000004ff077210 */ /* 0x000fe40000f3e4ff */
[----:B------:R-:W-:Y:S02]  /*1540*/  IADD3.X R2, PT, PT, RZ, R3, RZ, P0, !PT ;  /* 0x00000003ff027210 */ /* 0x000fe400007fe4ff */
[-C--:B------:R-:W-:Y:S01]  /*1550*/  ISETP.GE.U32.AND P0, PT, R11, R8.reuse, PT ;  /* 0x000000080b00720c */ /* 0x080fe20003f06070 */
[----:B------:R-:W-:Y:S01]  /*1560*/  IMAD.X R4, RZ, RZ, R5, P1 ;  /* 0x000000ffff047224 */ /* 0x000fe200008e0605 */
[----:B------:R-:W-:-:S02]  /*1570*/  ISETP.GE.U32.AND P1, PT, R7, R8, PT ;  /* 0x000000080700720c */ /* 0x000fc40003f26070 */
[-C--:B------:R-:W-:Y:S02]  /*1580*/  ISETP.GE.U32.AND.EX P0, PT, R2, R9.reuse, PT, P0 ;  /* 0x000000090200720c */ /* 0x080fe40003f06100 */
[----:B------:R-:W-:Y:S02]  /*1590*/  ISETP.GE.U32.AND.EX P1, PT, R4, R9, PT, P1 ;  /* 0x000000090400720c */ /* 0x000fe40003f26110 */
[C---:B------:R-:W-:Y:S02]  /*15a0*/  SEL R0, R8.reuse, RZ, P0 ;  /* 0x000000ff08007207 */ /* 0x040fe40000000000 */
[----:B------:R-:W-:Y:S02]  /*15b0*/  SEL R8, R8, RZ, P1 ;  /* 0x000000ff08087207 */ /* 0x000fe40000800000 */
[----:B------:R-:W-:Y:S02]  /*15c0*/  IADD3 R11, P2, PT, -R0, R11, RZ ;  /* 0x0000000b000b7210 */ /* 0x000fe40007f5e1ff */
[----:B------:R-:W-:-:S02]  /*15d0*/  SEL R0, R9, RZ, P0 ;  /* 0x000000ff09007207 */ /* 0x000fc40000000000 */
[----:B------:R-:W-:Y:S02]  /*15e0*/  IADD3 R8, P3, PT, -R8, R7, RZ ;  /* 0x0000000708087210 */ /* 0x000fe40007f7e1ff */
[----:B------:R-:W-:Y:S02]  /*15f0*/  SEL R9, R9, RZ, P1 ;  /* 0x000000ff09097207 */ /* 0x000fe40000800000 */
[----:B------:R-:W-:-:S03]  /*1600*/  IADD3.X R0, PT, PT, ~R0, R2, RZ, P2, !PT ;  /* 0x0000000200007210 */ /* 0x000fc600017fe5ff */
[----:B------:R-:W-:-:S07]  /*1610*/  IMAD.X R9, R4, 0x1, ~R9, P3 ;  /* 0x0000000104097824 */ /* 0x000fce00018e0e09 */
.L_x_12:
[----:B012---:R-:W-:Y:S05]  /*1620*/  BSYNC.RECONVERGENT B0 ;  /* 0x0000000000007941 */ /* 0x007fea0003800200 */
.L_x_10:
[----:B------:R-:W0:Y:S01]  /*1630*/  LDC.64 R2, c[0x0][0x380] ;  /* 0x0000e000ff027b82 */ /* 0x000e220000000a00 */
[----:B------:R-:W1:Y:S07]  /*1640*/  LDCU UR4, c[0x0][0x390] ;  /* 0x00007200ff0477ac */ /* 0x000e6e0008000800 */
[----:B------:R-:W2:Y:S01]  /*1650*/  LDC.64 R4, c[0x0][0x388] ;  /* 0x0000e200ff047b82 */ /* 0x000ea20000000a00 */
[----:B-1----:R-:W-:Y:S01]  /*1660*/  IADD3 R7, PT, PT, R6, UR4, RZ ;  /* 0x0000000406077c10 */ /* 0x002fe2000fffe0ff */
[----:B------:R-:W-:-:S04]  /*1670*/  IMAD.MOV.U32 R6, RZ, RZ, R11 ;  /* 0x000000ffff067224 */ /* 0x000fc800078e000b */
[----:B0-----:R-:W-:-:S04]  /*1680*/  IMAD.WIDE R2, R7, 0x8, R2 ;  /* 0x0000000807027825 */ /* 0x001fc800078e0202 */
[----:B--2---:R-:W-:Y:S01]  /*1690*/  IMAD.WIDE R4, R7, 0x8, R4 ;  /* 0x0000000807047825 */ /* 0x004fe200078e0204 */
[----:B------:R-:W-:-:S05]  /*16a0*/  MOV R7, R0 ;  /* 0x0000000000077202 */ /* 0x000fca0000000f00 */
[----:B------:R-:W-:Y:S04]  /*16b0*/  STG.E.64 desc[UR20][R2.64], R6 ;  /* 0x0000000602007986 */ /* 0x000fe8000c101b14 */
[----:B------:R-:W-:Y:S01]  /*16c0*/  STG.E.64 desc[UR20][R4.64], R8 ;  /* 0x0000000804007986 */ /* 0x000fe2000c101b14 */
[----:B------:R-:W-:Y:S05]  /*16d0*/  EXIT ;  /* 0x000000000000794d */ /* 0x000fea0003800000 */
.L_x_21:
        /* <DEDUP_REMOVED lines=10> */
.L_x_41:


//--------------------- .text._Z14apply_inv_montPmm13MontgomeryOpti --------------------------
	.section	.text._Z14apply_inv_montPmm13MontgomeryOpti,"ax",@progbits
	.align	128
        .global         _Z14apply_inv_montPmm13MontgomeryOpti
        .type           _Z14apply_inv_montPmm13MontgomeryOpti,@function
        .size           _Z14apply_inv_montPmm13MontgomeryOpti,(.L_x_42 - _Z14apply_inv_montPmm13MontgomeryOpti)
        .other          _Z14apply_inv_montPmm13MontgomeryOpti,@"STO_CUDA_ENTRY STV_DEFAULT"
_Z14apply_inv_montPmm13MontgomeryOpti:
.text._Z14apply_inv_montPmm13MontgomeryOpti:
[----:B------:R-:W-:Y:S01]  /*0000*/  LDC R1, c[0x0][0x37c] ;  /* 0x0000df00ff017b82 */ /* 0x000fe20000000800 */
[----:B------:R-:W0:Y:S07]  /*0010*/  S2R R3, SR_TID.X ;  /* 0x0000000000037919 */ /* 0x000e2e0000002100 */
[----:B------:R-:W0:Y:S01]  /*0020*/  S2UR UR4, SR_CTAID.X ;  /* 0x00000000000479c3 */ /* 0x000e220000002500 */
[----:B------:R-:W1:Y:S07]  /*0030*/  LDCU UR6, c[0x0][0x3c0] ;  /* 0x00007800ff0677ac */ /* 0x000e6e0008000800 */
[----:B------:R-:W0:Y:S01]  /*0040*/  LDC R0, c[0x0][0x360] ;  /* 0x0000d800ff007b82 */ /* 0x000e220000000800 */
[----:B------:R-:W2:Y:S01]  /*0050*/  LDCU UR5, c[0x0][0x370] ;  /* 0x00006e00ff0577ac */ /* 0x000ea20008000800 */
[----:B0-----:R-:W-:-:S02]  /*0060*/  IMAD R3, R0, UR4, R3 ;  /* 0x0000000400037c24 */ /* 0x001fc4000f8e0203 */
[----:B--2---:R-:W-:-:S03]  /*0070*/  IMAD R0, R0, UR5, RZ ;  /* 0x0000000500007c24 */ /* 0x004fc6000f8e02ff */
[----:B-1----:R-:W-:-:S13]  /*0080*/  ISETP.GE.AND P0, PT, R3, UR6, PT ;  /* 0x0000000603007c0c */ /* 0x002fda000bf06270 */
[----:B------:R-:W-:Y:S05]  /*0090*/  @P0 EXIT ;  /* 0x000000000000094d */ /* 0x000fea0003800000 */
[----:B------:R-:W0:Y:S01]  /*00a0*/  I2F.U32.RP R8, R0 ;  /* 0x0000000000087306 */ /* 0x000e220000209000 */
[C---:B------:R-:W-:Y:S01]  /*00b0*/  IMAD.IADD R2, R0.reuse, 0x1, R3 ;  /* 0x0000000100027824 */ /* 0x040fe200078e0203 */
[----:B------:R-:W-:Y:S01]  /*00c0*/  IADD3 R9, PT, PT, RZ, -R0, RZ ;  /* 0x80000000ff097210 */ /* 0x000fe20007ffe0ff */
[----:B------:R-:W1:Y:S01]  /*00d0*/  LDCU.64 UR4, c[0x0][0x358] ;  /* 0x00006b00ff0477ac */ /* 0x000e620008000a00 */
[----:B------:R-:W-:Y:S01]  /*00e0*/  ISETP.NE.U32.AND P2, PT, R0, RZ, PT ;  /* 0x000000ff0000720c */ /* 0x000fe20003f45070 */
[----:B------:R-:W-:Y:S01]  /*00f0*/  BSSY.RECONVERGENT B0, `(.L_x_22) ;  /* 0x0000042000007945 */ /* 0x000fe20003800200 */
[C---:B------:R-:W-:Y:S01]  /*0100*/  ISETP.GE.AND P0, PT, R2.reuse, UR6, PT ;  /* 0x0000000602007c0c */ /* 0x040fe2000bf06270 */
[----:B------:R-:W2:Y:S01]  /*0110*/  LDCU.64 UR8, c[0x0][0x388] ;  /* 0x00007100ff0877ac */ /* 0x000ea20008000a00 */
[----:B------:R-:W-:Y:S02]  /*0120*/  VIMNMX R7, PT, PT, R2, UR6, !PT ;  /* 0x0000000602077c48 */ /* 0x000fe4000ffe0100 */
[----:B------:R-:W-:Y:S01]  /*0130*/  SEL R6, RZ, 0x1, P0 ;  /* 0x00000001ff067807 */ /* 0x000fe20000000000 */
[----:B------:R-:W3:Y:S03]  /*0140*/  LDCU.64 UR10, c[0x3][0x20] ;  /* 0x00c00400ff0a77ac */ /* 0x000ee60008000a00 */
[----:B------:R-:W-:Y:S01]  /*0150*/  IADD3 R7, PT, PT, R7, -R2, -R6 ;  /* 0x8000000207077210 */ /* 0x000fe20007ffe806 */
[----:B0-----:R-:W0:Y:S02]  /*0160*/  MUFU.RCP R8, R8 ;  /* 0x0000000800087308 */ /* 0x001e240000001000 */
[----:B0-----:R-:W-:-:S06]  /*0170*/  IADD3 R4, PT, PT, R8, 0xffffffe, RZ ;  /* 0x0ffffffe08047810 */ /* 0x001fcc0007ffe0ff */
[----:B------:R0:W4:Y:S02]  /*0180*/  F2I.FTZ.U32.TRUNC.NTZ R5, R4 ;  /* 0x0000000400057305 */ /* 0x000124000021f000 */
[----:B0-----:R-:W-:Y:S02]  /*0190*/  HFMA2 R4, -RZ, RZ, 0, 0 ;  /* 0x00000000ff047431 */ /* 0x001fe400000001ff */
[----:B----4-:R-:W-:-:S04]  /*01a0*/  IMAD R9, R9, R5, RZ ;  /* 0x0000000509097224 */ /* 0x010fc800078e02ff */
[----:B------:R-:W-:-:S06]  /*01b0*/  IMAD.HI.U32 R8, R5, R9, R4 ;  /* 0x0000000905087227 */ /* 0x000fcc00078e0004 */
[----:B------:R-:W-:-:S04]  /*01c0*/  IMAD.HI.U32 R5, R8, R7, RZ ;  /* 0x0000000708057227 */ /* 0x000fc800078e00ff */
[----:B------:R-:W-:-:S04]  /*01d0*/  IMAD.MOV R2, RZ, RZ, -R5 ;  /* 0x000000ffff027224 */ /* 0x000fc800078e0a05 */
[----:B------:R-:W-:-:S05]  /*01e0*/  IMAD R7, R0, R2, R7 ;  /* 0x0000000200077224 */ /* 0x000fca00078e0207 */
[----:B------:R-:W-:-:S13]  /*01f0*/  ISETP.GE.U32.AND P0, PT, R7, R0, PT ;  /* 0x000000000700720c */ /* 0x000fda0003f06070 */
[----:B------:R-:W-:Y:S01]  /*0200*/  @P0 IADD3 R7, PT, PT, -R0, R7, RZ ;  /* 0x0000000700070210 */ /* 0x000fe20007ffe1ff */
[----:B------:R-:W-:-:S03]  /*0210*/  @P0 VIADD R5, R5, 0x1 ;  /* 0x0000000105050836 */ /* 0x000fc60000000000 */
[----:B------:R-:W-:-:S13]  /*0220*/  ISETP.GE.U32.AND P1, PT, R7, R0, PT ;  /* 0x000000000700720c */ /* 0x000fda0003f26070 */
[----:B------:R-:W-:Y:S02]  /*0230*/  @P1 IADD3 R5, PT, PT, R5, 0x1, RZ ;  /* 0x0000000105051810 */ /* 0x000fe40007ffe0ff */
[----:B------:R-:W-:-:S05]  /*0240*/  @!P2 LOP3.LUT R5, RZ, R0, RZ, 0x33, !PT ;  /* 0x00000000ff05a212 */ /* 0x000fca00078e33ff */
[----:B------:R-:W-:-:S05]  /*0250*/  IMAD.IADD R2, R6, 0x1, R5 ;  /* 0x0000000106027824 */ /* 0x000fca00078e0205 */
[----:B------:R-:W-:-:S04]  /*0260*/  LOP3.LUT R4, R2, 0x3, RZ, 0xc0, !PT ;  /* 0x0000000302047812 */ /* 0x000fc800078ec0ff */
[----:B------:R-:W-:-:S13]  /*0270*/  ISETP.NE.AND P0, PT, R4, 0x3, PT ;  /* 0x000000030400780c */ /* 0x000fda0003f05270 */
[----:B-123--:R-:W-:Y:S05]  /*0280*/  @!P0 BRA `(.L_x_23) ;  /* 0x0000000000a08947 */ /* 0x00efea0003800000 */
[----:B------:R-:W0:Y:S01]  /*0290*/  LDC.64 R6, c[0x0][0x380] ;  /* 0x0000e000ff067b82 */ /* 0x000e220000000a00 */
[----:B------:R-:W-:-:S04]  /*02a0*/  IADD3 R4, PT, PT, R2, 0x1, RZ ;  /* 0x0000000102047810 */ /* 0x000fc80007ffe0ff */
[----:B------:R-:W-:-:S03]  /*02b0*/  LOP3.LUT R4, R4, 0x3, RZ, 0xc0, !PT ;  /* 0x0000000304047812 */ /* 0x000fc600078ec0ff */
[----:B------:R-:W1:Y:S02]  /*02c0*/  LDC.64 R8, c[0x3][RZ] ;  /* 0x00c00000ff087b82 */ /* 0x000e640000000a00 */
[----:B------:R-:W-:-:S07]  /*02d0*/  IMAD.MOV R4, RZ, RZ, -R4 ;  /* 0x000000ffff047224 */ /* 0x000fce00078e0a04 */
.L_x_24:
[----:B0-2---:R-:W-:-:S05]  /*02e0*/  IMAD.WIDE R12, R3, 0x8, R6 ;  /* 0x00000008030c7825 */ /* 0x005fca00078e0206 */
[----:B------:R-:W2:Y:S01]  /*02f0*/  LDG.E.64 R18, desc[UR4][R12.64] ;  /* 0x000000040c127981 */ /* 0x000ea2000c1e1b00 */
[----:B------:R-:W-:Y:S01]  /*0300*/  VIADD R4, R4, 0x1 ;  /* 0x0000000104047836 */ /* 0x000fe20000000000 */
[----:B------:R-:W-:Y:S01]  /*0310*/  IADD3 R3, PT, PT, R0, R3, RZ ;  /* 0x0000000300037210 */ /* 0x000fe20007ffe0ff */
[----:B--2---:R-:W-:-:S04]  /*0320*/  IMAD.WIDE.U32 R16, R19, UR8, RZ ;  /* 0x0000000813107c25 */ /* 0x004fc8000f8e00ff */
[----:B------:R-:W-:-:S04]  /*0330*/  IMAD.WIDE.U32 R10, R18, UR8, RZ ;  /* 0x00000008120a7c25 */ /* 0x000fc8000f8e00ff */
[----:B------:R-:W-:-:S04]  /*0340*/  IMAD.WIDE.U32 R16, P0, R18, UR9, R16 ;  /* 0x0000000912107c25 */ /* 0x000fc8000f800010 */
[----:B------:R-:W-:Y:S01]  /*0350*/  IMAD.WIDE.U32 R14, R10, UR10, RZ ;  /* 0x0000000a0a0e7c25 */ /* 0x000fe2000f8e00ff */
[----:B------:R-:W-:-:S03]  /*0360*/  IADD3 R5, P1, PT, R11, R16, RZ ;  /* 0x000000100b057210 */ /* 0x000fc60007f3e0ff */
[----:B------:R-:W-:Y:S02]  /*0370*/  IMAD.X R25, RZ, RZ, RZ, P0 ;  /* 0x000000ffff197224 */ /* 0x000fe400000e06ff */
[----:B------:R-:W-:Y:S02]  /*0380*/  IMAD R11, R5, UR10, RZ ;  /* 0x0000000a050b7c24 */ /* 0x000fe4000f8e02ff */
[----:B-1----:R-:W-:-:S04]  /*0390*/  IMAD.WIDE.U32 R22, R14, R8, RZ ;  /* 0x000000080e167225 */ /* 0x002fc800078e00ff */
[C---:B------:R-:W-:Y:S01]  /*03a0*/  IMAD R11, R10.reuse, UR11, R11 ;  /* 0x0000000b0a0b7c24 */ /* 0x040fe2000f8e020b */
[----:B------:R-:W-:Y:S01]  /*03b0*/  IADD3 RZ, P0, PT, R10, R22, RZ ;  /* 0x000000160aff7210 */ /* 0x000fe20007f1e0ff */
[----:B------:R-:W-:-:S03]  /*03c0*/  IMAD.MOV.U32 R24, RZ, RZ, R17 ;  /* 0x000000ffff187224 */ /* 0x000fc600078e0011 */
[----:B------:R-:W-:Y:S01]  /*03d0*/  IADD3 R11, PT, PT, R15, R11, RZ ;  /* 0x0000000b0f0b7210 */ /* 0x000fe20007ffe0ff */
[----:B------:R-:W-:-:S04]  /*03e0*/  IMAD.WIDE.U32.X R18, R19, UR9, R24, P1 ;  /* 0x0000000913127c25 */ /* 0x000fc800088e0418 */
[----:B------:R-:W-:-:S04]  /*03f0*/  IMAD.WIDE.U32 R20, R11, R8, RZ ;  /* 0x000000080b147225 */ /* 0x000fc800078e00ff */
[----:B------:R-:W-:-:S05]  /*0400*/  IMAD.WIDE.U32 R20, P2, R14, R9, R20 ;  /* 0x000000090e147225 */ /* 0x000fca0007840014 */
[----:B------:R-:W-:Y:S02]  /*0410*/  IADD3.X R15, PT, PT, RZ, RZ, RZ, P2, !PT ;  /* 0x000000ffff0f7210 */ /* 0x000fe400017fe4ff */
[----:B------:R-:W-:Y:S02]  /*0420*/  IADD3 R22, P2, PT, R23, R20, RZ ;  /* 0x0000001417167210 */ /* 0x000fe40007f5e0ff */
        /* <DEDUP_REMOVED lines=11> */
[----:B------:R-:W-:-:S03]  /*04e0*/  ISETP.NE.AND P0, PT, R4, RZ, PT ;  /* 0x000000ff0400720c */ /* 0x000fc60003f05270 */
[----:B------:R2:W-:Y:S10]  /*04f0*/  STG.E.64 desc[UR4][R12.64], R10 ;  /* 0x0000000a0c007986 */ /* 0x0005f4000c101b04 */
[----:B------:R-:W-:Y:S05]  /*0500*/  @P0 BRA `(.L_x_24) ;  /* 0xfffffffc00740947 */ /* 0x000fea000383ffff */
.L_x_23:
[----:B------:R-:W-:Y:S05]  /*0510*/  BSYNC.RECONVERGENT B0 ;  /* 0x0000000000007941 */ /* 0x000fea0003800200 */
.L_x_22:
[----:B------:R-:W0:Y:S01]  /*0520*/  LDC.64 R4, c[0x0][0x380] ;  /* 0x0000e000ff047b82 */ /* 0x000e220000000a00 */
[----:B------:R-:W-:Y:S01]  /*0530*/  ISETP.GE.U32.AND P0, PT, R2, 0x3, PT ;  /* 0x000000030200780c */ /* 0x000fe20003f06070 */
[----:B------:R-:W1:Y:S01]  /*0540*/  LDCU.64 UR12, c[0x0][0x388] ;  /* 0x00007100ff0c77ac */ /* 0x000e620008000a00 */
[----:B------:R-:W3:Y:S05]  /*0550*/  LDCU.64 UR14, c[0x3][0x20] ;  /* 0x00c00400ff0e77ac */ /* 0x000eea0008000a00 */
[----:B------:R-:W4:Y:S06]  /*0560*/  LDC.64 R6, c[0x3][RZ] ;  /* 0x00c00000ff067b82 */ /* 0x000f2c0000000a00 */
[----:B-1-3--:R-:W-:Y:S05]  /*0570*/  @!P0 EXIT ;  /* 0x000000000000894d */ /* 0x00afea0003800000 */
.L_x_25:
[----:B01----:R-:W-:-:S05]  /*0580*/  IMAD.WIDE R8, R3, 0x8, R4 ;  /* 0x0000000803087825 */ /* 0x003fca00078e0204 */
[----:B--2---:R-:W2:Y:S02]  /*0590*/  LDG.E.64 R10, desc[UR4][R8.64] ;  /* 0x00000004080a7981 */ /* 0x004ea4000c1e1b00 */
[----:B--2---:R-:W-:-:S04]  /*05a0*/  IMAD.WIDE.U32 R14, R11, UR12, RZ ;  /* 0x0000000c0b0e7c25 */ /* 0x004fc8000f8e00ff */
[----:B------:R-:W-:-:S04]  /*05b0*/  IMAD.WIDE.U32 R16, R10, UR12, RZ ;  /* 0x0000000c0a107c25 */ /* 0x000fc8000f8e00ff */
[----:B------:R-:W-:-:S04]  /*05c0*/  IMAD.WIDE.U32 R14, P0, R10, UR13, R14 ;  /* 0x0000000d0a0e7c25 */ /* 0x000fc8000f80000e */
[----:B------:R-:W-:Y:S01]  /*05d0*/  IMAD.WIDE.U32 R18, R16, UR14, RZ ;  /* 0x0000000e10127c25 */ /* 0x000fe2000f8e00ff */
[----:B------:R-:W-:Y:S02]  /*05e0*/  IADD3 R2, P1, PT, R17, R14, RZ ;  /* 0x0000000e11027210 */ /* 0x000fe40007f3e0ff */
[----:B------:R-:W-:Y:S02]  /*05f0*/  IADD3.X R21, PT, PT, RZ, RZ, RZ, P0, !PT ;  /* 0x000000ffff157210 */ /* 0x000fe400007fe4ff */
[----:B------:R-:W-:Y:S01]  /*0600*/  MOV R20, R15 ;  /* 0x0000000f00147202 */ /* 0x000fe20000000f00 */
[----:B------:R-:W-:-:S04]  /*0610*/  IMAD R13, R2, UR14, RZ ;  /* 0x0000000e020d7c24 */ /* 0x000fc8000f8e02ff */
[----:B------:R-:W-:Y:S02]  /*0620*/  IMAD R13, R16, UR15, R13 ;  /* 0x0000000f100d7c24 */ /* 0x000fe4000f8e020d */
[----:B------:R-:W-:-:S04]  /*0630*/  IMAD.WIDE.U32.X R14, R11, UR13, R20, P1 ;  /* 0x0000000d0b0e7c25 */ /* 0x000fc800088e0414 */
[----:B------:R-:W-:-:S04]  /*0640*/  IMAD.IADD R10, R19, 0x1, R13 ;  /* 0x00000001130a7824 */ /* 0x000fc800078e020d */
        /* <DEDUP_REMOVED lines=9> */
[----:B------:R-:W-:-:S04]  /*06e0*/  IADD3.X R21, P0, PT, R14, R10, RZ, P0, !PT ;  /* 0x0000000a0e157210 */ /* 0x000fc8000071e4ff */
[----:B------:R-:W-:Y:S02]  /*06f0*/  IADD3.X R10, PT, PT, R15, R11, RZ, P0, !PT ;  /* 0x0000000b0f0a7210 */ /* 0x000fe400007fe4ff */
[----:B------:R-:W-:-:S04]  /*0700*/  ISETP.GE.U32.AND P0, PT, R21, R6, PT ;  /* 0x000000061500720c */ /* 0x000fc80003f06070 */
[----:B------:R-:W-:-:S04]  /*0710*/  ISETP.GE.U32.AND.EX P0, PT, R10, R7, PT, P0 ;  /* 0x000000070a00720c */ /* 0x000fc80003f06100 */
[----:B------:R-:W-:Y:S02]  /*0720*/  SEL R20, R6, RZ, P0 ;  /* 0x000000ff06147207 */ /* 0x000fe40000000000 */
[----:B------:R-:W-:Y:S02]  /*0730*/  SEL R2, R7, RZ, P0 ;  /* 0x000000ff07027207 */ /* 0x000fe40000000000 */
[----:B------:R-:W-:-:S05]  /*0740*/  IADD3 R20, P0, PT, -R20, R21, RZ ;  /* 0x0000001514147210 */ /* 0x000fca0007f1e1ff */
[----:B------:R-:W-:Y:S02]  /*0750*/  IMAD.X R21, R10, 0x1, ~R2, P0 ;  /* 0x000000010a157824 */ /* 0x000fe400000e0e02 */
[----:B------:R-:W-:-:S03]  /*0760*/  IMAD.WIDE R10, R0, 0x8, R8 ;  /* 0x00000008000a7825 */ /* 0x000fc600078e0208 */
[----:B------:R0:W-:Y:S04]  /*0770*/  STG.E.64 desc[UR4][R8.64], R20 ;  /* 0x0000001408007986 */ /* 0x0001e8000c101b04 */
[----:B------:R-:W2:Y:S02]  /*0780*/  LDG.E.64 R12, desc[UR4][R10.64] ;  /* 0x000000040a0c7981 */ /* 0x000ea4000c1e1b00 */
[----:B--2---:R-:W-:-:S04]  /*0790*/  IMAD.WIDE.U32 R14, R13, UR12, RZ ;  /* 0x0000000c0d0e7c25 */ /* 0x004fc8000f8e00ff */
[----:B------:R-:W-:-:S04]  /*07a0*/  IMAD.WIDE.U32 R16, R12, UR12, RZ ;  /* 0x0000000c0c107c25 */ /* 0x000fc8000f8e00ff */
[----:B------:R-:W-:-:S04]  /*07b0*/  IMAD.WIDE.U32 R14, P0, R12, UR13, R14 ;  /* 0x0000000d0c0e7c25 */ /* 0x000fc8000f80000e */
[----:B------:R-:W-:Y:S01]  /*07c0*/  IMAD.WIDE.U32 R18, R16, UR14, RZ ;  /* 0x0000000e10127c25 */ /* 0x000fe2000f8e00ff */
[----:B------:R-:W-:-:S03]  /*07d0*/  IADD3 R2, P1, PT, R17, R14, RZ ;  /* 0x0000000e11027210 */ /* 0x000fc60007f3e0ff */
[----:B0-----:R-:W-:Y:S02]  /*07e0*/  IMAD.X R21, RZ, RZ, RZ, P0 ;  /* 0x000000ffff157224 */ /* 0x001fe400000e06ff */
[----:B------:R-:W-:Y:S02]  /*07f0*/  IMAD R17, R2, UR14, RZ ;  /* 0x0000000e02117c24 */ /* 0x000fe4000f8e02ff */
[----:B------:R-:W-:Y:S02]  /*0800*/  IMAD.MOV.U32 R20, RZ, RZ, R15 ;  /* 0x000000ffff147224 */ /* 0x000fe400078e000f */
[----:B------:R-:W-:Y:S02]  /*0810*/  IMAD R17, R16, UR15, R17 ;  /* 0x0000000f10117c24 */ /* 0x000fe4000f8e0211 */
[----:B------:R-:W-:-:S03]  /*0820*/  IMAD.WIDE.U32.X R14, R13, UR13, R20, P1 ;  /* 0x0000000d0d0e7c25 */ /* 0x000fc600088e0414 */
[----:B------:R-:W-:-:S05]  /*0830*/  IADD3 R12, PT, PT, R19, R17, RZ ;  /* 0x00000011130c7210 */ /* 0x000fca0007ffe0ff */
[----:B------:R-:W-:-:S04]  /*0840*/  IMAD.WIDE.U32 R22, R12, R6, RZ ;  /* 0x000000060c167225 */ /* 0x000fc800078e00ff */
[----:B------:R-:W-:-:S04]  /*0850*/  IMAD.WIDE.U32 R8, P2, R18, R7, R22 ;  /* 0x0000000712087225 */ /* 0x000fc80007840016 */
[----:B------:R-:W-:Y:S01]  /*0860*/  IMAD.WIDE.U32 R18, R18, R6, RZ ;  /* 0x0000000612127225 */ /* 0x000fe200078e00ff */
[----:B------:R-:W-:Y:S02]  /*0870*/  IADD3.X R17, PT, PT, RZ, RZ, RZ, P2, !PT ;  /* 0x000000ffff117210 */ /* 0x000fe400017fe4ff */
[----:B------:R-:W-:Y:S02]  /*0880*/  IADD3 RZ, P0, PT, R16, R18, RZ ;  /* 0x0000001210ff7210 */ /* 0x000fe40007f1e0ff */
[----:B------:R-:W-:Y:S02]  /*0890*/  IADD3 R19, P2, PT, R19, R8, RZ ;  /* 0x0000000813137210 */ /* 0x000fe40007f5e0ff */
[----:B------:R-:W-:Y:S01]  /*08a0*/  MOV R16, R9 ;  /* 0x0000000900107202 */ /* 0x000fe20000000f00 */
[----:B------:R-:W-:Y:S01]  /*08b0*/  IMAD.WIDE R8, R0, 0x8, R10 ;  /* 0x0000000800087825 */ /* 0x000fe200078e020a */
        /* <DEDUP_REMOVED lines=9> */
[----:B------:R-:W-:-:S05]  /*0950*/  IADD3.X R21, PT, PT, ~R2, R12, RZ, P0, !PT ;  /* 0x0000000c02157210 */ /* 0x000fca00007fe5ff */
[----:B------:R0:W-:Y:S04]  /*0960*/  STG.E.64 desc[UR4][R10.64], R20 ;  /* 0x000000140a007986 */ /* 0x0001e8000c101b04 */
[----:B------:R-:W2:Y:S02]  /*0970*/  LDG.E.64 R12, desc[UR4][R8.64] ;  /* 0x00000004080c7981 */ /* 0x000ea4000c1e1b00 */
[----:B--2---:R-:W-:-:S04]  /*0980*/  IMAD.WIDE.U32 R14, R13, UR12, RZ ;  /* 0x0000000c0d0e7c25 */ /* 0x004fc8000f8e00ff */
[----:B------:R-:W-:-:S04]  /*0990*/  IMAD.WIDE.U32 R16, R12, UR12, RZ ;  /* 0x0000000c0c107c25 */ /* 0x000fc8000f8e00ff */
[----:B------:R-:W-:-:S04]  /*09a0*/  IMAD.WIDE.U32 R14, P0, R12, UR13, R14 ;  /* 0x0000000d0c0e7c25 */ /* 0x000fc8000f80000e */
[----:B------:R-:W-:Y:S01]  /*09b0*/  IMAD.WIDE.U32 R18, R16, UR14, RZ ;  /* 0x0000000e10127c25 */ /* 0x000fe2000f8e00ff */
[----:B------:R-:W-:Y:S02]  /*09c0*/  IADD3 R2, P1, PT, R17, R14, RZ ;  /* 0x0000000e11027210 */ /* 0x000fe40007f3e0ff */
[----:B0-----:R-:W-:Y:S02]  /*09d0*/  IADD3.X R21, PT, PT, RZ, RZ, RZ, P0, !PT ;  /* 0x000000ffff157210 */ /* 0x001fe400007fe4ff */
[----:B------:R-:W-:Y:S01]  /*09e0*/  MOV R20, R15 ;  /* 0x0000000f00147202 */ /* 0x000fe20000000f00 */
[----:B------:R-:W-:-:S04]  /*09f0*/  IMAD R17, R2, UR14, RZ ;  /* 0x0000000e02117c24 */ /* 0x000fc8000f8e02ff */
[----:B------:R-:W-:Y:S02]  /*0a00*/  IMAD R17, R16, UR15, R17 ;  /* 0x0000000f10117c24 */ /* 0x000fe4000f8e0211 */
[----:B------:R-:W-:-:S04]  /*0a10*/  IMAD.WIDE.U32.X R14, R13, UR13, R20, P1 ;  /* 0x0000000d0d0e7c25 */ /* 0x000fc800088e0414 */
[----:B------:R-:W-:-:S04]  /*0a20*/  IMAD.IADD R12, R19, 0x1, R17 ;  /* 0x00000001130c7824 */ /* 0x000fc800078e0211 */
[----:B------:R-:W-:-:S04]  /*0a30*/  IMAD.WIDE.U32 R22, R12, R6, RZ ;  /* 0x000000060c167225 */ /* 0x000fc800078e00ff */
[----:B------:R-:W-:-:S04]  /*0a40*/  IMAD.WIDE.U32 R10, P2, R18, R7, R22 ;  /* 0x00000007120a7225 */ /* 0x000fc80007840016 */
[----:B------:R-:W-:-:S04]  /*0a50*/  IMAD.WIDE.U32 R18, R18, R6, RZ ;  /* 0x0000000612127225 */ /* 0x000fc800078e00ff */
[----:B------:R-:W-:Y:S01]  /*0a60*/  IMAD.X R17, RZ, RZ, RZ, P2 ;  /* 0x000000ffff117224 */ /* 0x000fe200010e06ff */
[----:B------:R-:W-:Y:S02]  /*0a70*/  IADD3 R19, P2, PT, R19, R10, RZ ;  /* 0x0000000a13137210 */ /* 0x000fe40007f5e0ff */
[----:B------:R-:W-:Y:S01]  /*0a80*/  IADD3 RZ, P0, PT, R16, R18, RZ ;  /* 0x0000001210ff7210 */ /* 0x000fe20007f1e0ff */
[----:B------:R-:W-:Y:S02]  /*0a90*/  IMAD.MOV.U32 R16, RZ, RZ, R11 ;  /* 0x000000ffff107224 */ /* 0x000fe400078e000b */
[----:B------:R-:W-:Y:S01]  /*0aa0*/  IMAD.WIDE R10, R0, 0x8, R8 ;  /* 0x00000008000a7825 */ /* 0x000fe200078e0208 */
[----:B------:R-:W-:-:S03]  /*0ab0*/  IADD3.X RZ, P0, PT, R2, R19, RZ, P0, !PT ;  /* 0x0000001302ff7210 */ /* 0x000fc6000071e4ff */
        /* <DEDUP_REMOVED lines=8> */
[----:B------:R-:W-:-:S05]  /*0b40*/  IMAD.X R21, R12, 0x1, ~R2, P0 ;  /* 0x000000010c157824 */ /* 0x000fca00000e0e02 */
[----:B------:R0:W-:Y:S04]  /*0b50*/  STG.E.64 desc[UR4][R8.64], R20 ;  /* 0x0000001408007986 */ /* 0x0001e8000c101b04 */
[----:B------:R-:W2:Y:S01]  /*0b60*/  LDG.E.64 R12, desc[UR4][R10.64] ;  /* 0x000000040a0c7981 */ /* 0x000ea2000c1e1b00 */
[----:B------:R-:W-:Y:S02]  /*0b70*/  IMAD R3, R0, 0x4, R3 ;  /* 0x0000000400037824 */ /* 0x000fe400078e0203 */
        /* <DEDUP_REMOVED lines=28> */
[----:B------:R-:W-:-:S03]  /*0d40*/  ISETP.GE.AND P0, PT, R3, UR6, PT ;  /* 0x0000000603007c0c */ /* 0x000fc6000bf06270 */
[----:B------:R1:W-:Y:S10]  /*0d50*/  STG.E.64 desc[UR4][R10.64], R8 ;  /* 0x000000080a007986 */ /* 0x0003f4000c101b04 */
[----:B------:R-:W-:Y:S05]  /*0d60*/  @!P0 BRA `(.L_x_25) ;  /* 0xfffffff800048947 */ /* 0x000fea000383ffff */
[----:B------:R-:W-:Y:S05]  /*0d70*/  EXIT ;  /* 0x000000000000794d */ /* 0x000fea0003800000 */
.L_x_26:
        /* <DEDUP_REMOVED lines=16> */
.L_x_42:


//--------------------- .text._Z33multiply_pointwise_mont_optimizedPmPKm13MontgomeryOpti --------------------------
	.section	.text._Z33multiply_pointwise_mont_optimizedPmPKm13MontgomeryOpti,"ax",@progbits
	.align	128
        .global         _Z33multiply_pointwise_mont_optimizedPmPKm13MontgomeryOpti
        .type           _Z33multiply_pointwise_mont_optimizedPmPKm13MontgomeryOpti,@function
        .size           _Z33multiply_pointwise_mont_optimizedPmPKm13MontgomeryOpti,(.L_x_43 - _Z33multiply_pointwise_mont_optimizedPmPKm13MontgomeryOpti)
        .other          _Z33multiply_pointwise_mont_optimizedPmPKm13MontgomeryOpti,@"STO_CUDA_ENTRY STV_DEFAULT"
_Z33multiply_pointwise_mont_optimizedPmPKm13MontgomeryOpti:
.text._Z33multiply_pointwise_mont_optimizedPmPKm13MontgomeryOpti:
[----:B------:R-:W-:Y:S01]  /*0000*/  LDC R1, c[0x0][0x37c] ;  /* 0x0000df00ff017b82 */ /* 0x000fe20000000800 */
[----:B------:R-:W0:Y:S07]  /*0010*/  S2R R3, SR_TID.X ;  /* 0x0000000000037919 */ /* 0x000e2e0000002100 */
[----:B------:R-:W0:Y:S01]  /*0020*/  S2UR UR4, SR_CTAID.X ;  /* 0x00000000000479c3 */ /* 0x000e220000002500 */
[----:B------:R-:W1:Y:S07]  /*0030*/  LDCU UR5, c[0x0][0x3c0] ;  /* 0x00007800ff0577ac */ /* 0x000e6e0008000800 */
[----:B------:R-:W0:Y:S02]  /*0040*/  LDC R10, c[0x0][0x360] ;  /* 0x0000d800ff0a7b82 */ /* 0x000e240000000800 */
[----:B0-----:R-:W-:-:S05]  /*0050*/  IMAD R0, R10, UR4, R3 ;  /* 0x000000040a007c24 */ /* 0x001fca000f8e0203 */
[----:B------:R-:W-:-:S04]  /*0060*/  SHF.L.U32 R9, R0, 0x2, RZ ;  /* 0x0000000200097819 */ /* 0x000fc800000006ff */
[----:B-1----:R-:W-:-:S13]  /*0070*/  ISETP.GE.AND P0, PT, R9, UR5, PT ;  /* 0x0000000509007c0c */ /* 0x002fda000bf06270 */
[----:B------:R-:W-:Y:S05]  /*0080*/  @P0 EXIT ;  /* 0x000000000000094d */ /* 0x000fea0003800000 */
[----:B------:R-:W0:Y:S01]  /*0090*/  LDCU UR4, c[0x0][0x370] ;  /* 0x00006e00ff0477ac */ /* 0x000e220008000800 */
[----:B------:R-:W1:Y:S01]  /*00a0*/  LDC R0, c[0x0][0x3c0] ;  /* 0x0000f000ff007b82 */ /* 0x000e620000000800 */
[----:B------:R-:W-:Y:S01]  /*00b0*/  IMAD.MOV.U32 R8, RZ, RZ, RZ ;  /* 0x000000ffff087224 */ /* 0x000fe200078e00ff */
[----:B------:R-:W-:Y:S01]  /*00c0*/  IADD3 R11, PT, PT, R9, 0x1, RZ ;  /* 0x00000001090b7810 */ /* 0x000fe20007ffe0ff */
[----:B------:R-:W2:Y:S01]  /*00d0*/  LDCU.64 UR6, c[0x0][0x358] ;  /* 0x00006b00ff0677ac */ /* 0x000ea20008000a00 */
[----:B------:R-:W3:Y:S04]  /*00e0*/  LDCU.64 UR8, c[0x0][0x3b0] ;  /* 0x00007600ff0877ac */ /* 0x000ee80008000a00 */
[----:B------:R-:W4:Y:S08]  /*00f0*/  LDC.64 R2, c[0x0][0x380] ;  /* 0x0000e000ff027b82 */ /* 0x000f300000000a00 */
[----:B------:R-:W1:Y:S01]  /*0100*/  LDC.64 R4, c[0x0][0x388] ;  /* 0x0000e200ff047b82 */ /* 0x000e620000000a00 */
[----:B0-----:R-:W-:-:S04]  /*0110*/  IMAD R10, R10, UR4, RZ ;  /* 0x000000040a0a7c24 */ /* 0x001fc8000f8e02ff */
[----:B--2---:R-:W-:-:S07]  /*0120*/  IMAD.SHL.U32 R10, R10, 0x4, RZ ;  /* 0x000000040a0a7824 */ /* 0x004fce00078e00ff */
.L_x_35:
[----:B0-----:R-:W-:Y:S01]  /*0130*/  IMAD R7, R10, R8, R11 ;  /* 0x000000080a077224 */ /* 0x001fe200078e020b */
[CC--:B-1----:R-:W-:Y:S01]  /*0140*/  ISETP.GE.AND P0, PT, R9.reuse, R0.reuse, PT ;  /* 0x000000000900720c */ /* 0x0c2fe20003f06270 */
[C---:B--23--:R-:W-:Y:S01]  /*0150*/  VIADD R15, R9.reuse, 0x3 ;  /* 0x00000003090f7836 */ /* 0x04cfe20000000000 */
[----:B------:R-:W-:Y:S01]  /*0160*/  IADD3 R13, PT, PT, R9, 0x2, RZ ;  /* 0x00000002090d7810 */ /* 0x000fe20007ffe0ff */
[----:B------:R-:W-:Y:S01]  /*0170*/  BSSY.RECONVERGENT B0, `(.L_x_27) ;  /* 0x0000024000007945 */ /* 0x000fe20003800200 */
[-C--:B------:R-:W-:Y:S02]  /*0180*/  ISETP.GE.AND P3, PT, R7, R0.reuse, PT ;  /* 0x000000000700720c */ /* 0x080fe40003f66270 */
[----:B------:R-:W0:Y:S01]  /*0190*/  LDC.64 R6, c[0x0][0x390] ;  /* 0x0000e400ff067b82 */ /* 0x000e220000000a00 */
[-C--:B------:R-:W-:Y:S02]  /*01a0*/  ISETP.GE.AND P2, PT, R13, R0.reuse, PT ;  /* 0x000000000d00720c */ /* 0x080fe40003f46270 */
[----:B------:R-:W-:-:S04]  /*01b0*/  ISETP.GE.AND P1, PT, R15, R0, PT ;  /* 0x000000000f00720c */ /* 0x000fc80003f26270 */
[----:B------:R-:W-:Y:S09]  /*01c0*/  @P0 BRA `(.L_x_28) ;  /* 0x0000000000780947 */ /* 0x000ff20003800000 */
[----:B------:R-:W-:-:S04]  /*01d0*/  IMAD.WIDE R20, R9, 0x8, R4 ;  /* 0x0000000809147825 */ /* 0x000fc800078e0204 */
[----:B----4-:R-:W-:Y:S02]  /*01e0*/  IMAD.WIDE R12, R9, 0x8, R2 ;  /* 0x00000008090c7825 */ /* 0x010fe400078e0202 */
[----:B------:R-:W2:Y:S04]  /*01f0*/  LDG.E.64 R20, desc[UR6][R20.64] ;  /* 0x0000000614147981 */ /* 0x000ea8000c1e1b00 */
[----:B------:R-:W2:Y:S02]  /*0200*/  LDG.E.64 R14, desc[UR6][R12.64] ;  /* 0x000000060c0e7981 */ /* 0x000ea4000c1e1b00 */
[-C--:B--2---:R-:W-:Y:S02]  /*0210*/  IMAD R19, R21, R14.reuse, RZ ;  /* 0x0000000e15137224 */ /* 0x084fe400078e02ff */
[----:B------:R-:W-:-:S04]  /*0220*/  IMAD.WIDE.U32 R16, R20, R14, RZ ;  /* 0x0000000e14107225 */ /* 0x000fc800078e00ff */
[----:B------:R-:W-:-:S05]  /*0230*/  IMAD R19, R15, R20, R19 ;  /* 0x000000140f137224 */ /* 0x000fca00078e0213 */
[----:B------:R-:W-:Y:S01]  /*0240*/  IADD3 R17, PT, PT, R17, R19, RZ ;  /* 0x0000001311117210 */ /* 0x000fe20007ffe0ff */
[----:B---3--:R-:W-:-:S04]  /*0250*/  IMAD.WIDE.U32 R18, R16, UR8, RZ ;  /* 0x0000000810127c25 */ /* 0x008fc8000f8e00ff */
[----:B------:R-:W-:-:S04]  /*0260*/  IMAD R15, R17, UR8, RZ ;  /* 0x00000008110f7c24 */ /* 0x000fc8000f8e02ff */
[----:B------:R-:W-:-:S05]  /*0270*/  IMAD R15, R16, UR9, R15 ;  /* 0x00000009100f7c24 */ /* 0x000fca000f8e020f */
[----:B------:R-:W-:-:S05]  /*0280*/  IADD3 R23, PT, PT, R19, R15, RZ ;  /* 0x0000000f13177210 */ /* 0x000fca0007ffe0ff */
[----:B0-----:R-:W-:-:S04]  /*0290*/  IMAD.WIDE.U32 R14, R23, R6, RZ ;  /* 0x00000006170e7225 */ /* 0x001fc800078e00ff */
        /* <DEDUP_REMOVED lines=8> */
[----:B------:R-:W-:-:S04]  /*0320*/  IADD3.X R17, P0, PT, RZ, R20, RZ, P0, !PT ;  /* 0x00000014ff117210 */ /* 0x000fc8000071e4ff */
[----:B------:R-:W-:Y:S02]  /*0330*/  IADD3.X R20, PT, PT, RZ, R21, RZ, P0, !PT ;  /* 0x00000015ff147210 */ /* 0x000fe400007fe4ff */
[----:B------:R-:W-:-:S04]  /*0340*/  ISETP.GE.U32.AND P0, PT, R17, R6, PT ;  /* 0x000000061100720c */ /* 0x000fc80003f06070 */
[----:B------:R-:W-:-:S04]  /*0350*/  ISETP.GE.U32.AND.EX P0, PT, R20, R7, PT, P0 ;  /* 0x000000071400720c */ /* 0x000fc80003f06100 */
[----:B------:R-:W-:Y:S02]  /*0360*/  SEL R14, R6, RZ, P0 ;  /* 0x000000ff060e7207 */ /* 0x000fe40000000000 */
[----:B------:R-:W-:Y:S02]  /*0370*/  SEL R15, R7, RZ, P0 ;  /* 0x000000ff070f7207 */ /* 0x000fe40000000000 */
[----:B------:R-:W-:-:S05]  /*0380*/  IADD3 R14, P0, PT, -R14, R17, RZ ;  /* 0x000000110e0e7210 */ /* 0x000fca0007f1e1ff */
[----:B------:R-:W-:-:S05]  /*0390*/  IMAD.X R15, R20, 0x1, ~R15, P0 ;  /* 0x00000001140f7824 */ /* 0x000fca00000e0e0f */
[----:B------:R1:W-:Y:S03]  /*03a0*/  STG.E.64 desc[UR6][R12.64], R14 ;  /* 0x0000000e0c007986 */ /* 0x0003e6000c101b06 */
.L_x_28:
[----:B---3--:R-:W-:Y:S05]  /*03b0*/  BSYNC.RECONVERGENT B0 ;  /* 0x0000000000007941 */ /* 0x008fea0003800200 */
.L_x_27:
[----:B------:R-:W-:Y:S04]  /*03c0*/  BSSY.RECONVERGENT B0, `(.L_x_29) ;  /* 0x0000020000007945 */ /* 0x000fe80003800200 */
[----:B------:R-:W-:Y:S05]  /*03d0*/  @P3 BRA `(.L_x_30) ;  /* 0x0000000000783947 */ /* 0x000fea0003800000 */
[----:B------:R-:W-:-:S04]  /*03e0*/  IMAD.WIDE R20, R9, 0x8, R4 ;  /* 0x0000000809147825 */ /* 0x000fc800078e0204 */
[----:B-1--4-:R-:W-:Y:S01]  /*03f0*/  IMAD.WIDE R12, R9, 0x8, R2 ;  /* 0x00000008090c7825 */ /* 0x012fe200078e0202 */
[----:B------:R-:W2:Y:S04]  /*0400*/  LDG.E.64 R18, desc[UR6][R20.64+0x8] ;  /* 0x0000080614127981 */ /* 0x000ea8000c1e1b00 */
[----:B------:R-:W2:Y:S02]  /*0410*/  LDG.E.64 R14, desc[UR6][R12.64+0x8] ;  /* 0x000008060c0e7981 */ /* 0x000ea4000c1e1b00 */
[-C--:B--2---:R-:W-:Y:S02]  /*0420*/  IMAD R19, R19, R14.reuse, RZ ;  /* 0x0000000e13137224 */ /* 0x084fe400078e02ff */
[----:B------:R-:W-:-:S04]  /*0430*/  IMAD.WIDE.U32 R16, R18, R14, RZ ;  /* 0x0000000e12107225 */ /* 0x000fc800078e00ff */
[----:B------:R-:W-:-:S05]  /*0440*/  IMAD R19, R15, R18, R19 ;  /* 0x000000120f137224 */ /* 0x000fca00078e0213 */
[----:B------:R-:W-:Y:S01]  /*0450*/  IADD3 R17, PT, PT, R17, R19, RZ ;  /* 0x0000001311117210 */ /* 0x000fe20007ffe0ff */
[----:B------:R-:W-:-:S04]  /*0460*/  IMAD.WIDE.U32 R18, R16, UR8, RZ ;  /* 0x0000000810127c25 */ /* 0x000fc8000f8e00ff */
        /* <DEDUP_REMOVED lines=21> */
.L_x_30:
[----:B------:R-:W-:Y:S05]  /*05c0*/  BSYNC.RECONVERGENT B0 ;  /* 0x0000000000007941 */ /* 0x000fea0003800200 */
.L_x_29:
[----:B------:R-:W-:Y:S04]  /*05d0*/  BSSY.RECONVERGENT B0, `(.L_x_31) ;  /* 0x0000020000007945 */ /* 0x000fe80003800200 */
[----:B------:R-:W-:Y:S05]  /*05e0*/  @P2 BRA `(.L_x_32) ;  /* 0x0000000000782947 */ /* 0x000fea0003800000 */
[----:B------:R-:W-:-:S04]  /*05f0*/  IMAD.WIDE R20, R9, 0x8, R4 ;  /* 0x0000000809147825 */ /* 0x000fc800078e0204 */
[----:B-12-4-:R-:W-:Y:S01]  /*0600*/  IMAD.WIDE R12, R9, 0x8, R2 ;  /* 0x00000008090c7825 */ /* 0x016fe200078e0202 */
        /* <DEDUP_REMOVED lines=28> */
.L_x_32:
[----:B------:R-:W-:Y:S05]  /*07d0*/  BSYNC.RECONVERGENT B0 ;  /* 0x0000000000007941 */ /* 0x000fea0003800200 */
.L_x_31:
[----:B------:R-:W-:Y:S04]  /*07e0*/  BSSY.RECONVERGENT B0, `(.L_x_33) ;  /* 0x0000020000007945 */ /* 0x000fe80003800200 */
[----:B------:R-:W-:Y:S05]  /*07f0*/  @P1 BRA `(.L_x_34) ;  /* 0x0000000000781947 */ /* 0x000fea0003800000 */
[----:B------:R-:W-:-:S04]  /*0800*/  IMAD.WIDE R20, R9, 0x8, R4 ;  /* 0x0000000809147825 */ /* 0x000fc800078e0204 */
[----:B-1234-:R-:W-:Y:S01]  /*0810*/  IMAD.WIDE R12, R9, 0x8, R2 ;  /* 0x00000008090c7825 */ /* 0x01efe200078e0202 */
        /* <DEDUP_REMOVED lines=28> */
.L_x_34:
[----:B------:R-:W-:Y:S05]  /*09e0*/  BSYNC.RECONVERGENT B0 ;  /* 0x0000000000007941 */ /* 0x000fea0003800200 */
.L_x_33:
[----:B------:R-:W-:Y:S02]  /*09f0*/  IADD3 R9, PT, PT, R10, R9, RZ ;  /* 0x000000090a097210 */ /* 0x000fe40007ffe0ff */
[----:B------:R-:W-:Y:S02]  /*0a00*/  IADD3 R8, PT, PT, R8, 0x1, RZ ;  /* 0x0000000108087810 */ /* 0x000fe40007ffe0ff */
[----:B------:R-:W-:-:S13]  /*0a10*/  ISETP.GE.AND P0, PT, R9, R0, PT ;  /* 0x000000000900720c */ /* 0x000fda0003f06270 */
[----:B------:R-:W-:Y:S05]  /*0a20*/  @!P0 BRA `(.L_x_35) ;  /* 0xfffffff400c08947 */ /* 0x000fea000383ffff */
[----:B------:R-:W-:Y:S05]  /*0a30*/  EXIT ;  /* 0x000000000000794d */ /* 0x000fea0003800000 */
.L_x_36:
        /* <DEDUP_REMOVED lines=12> */
.L_x_43:


//--------------------- .text._Z18bit_reverse_kernelPmPKii --------------------------
	.section	.text._Z18bit_reverse_kernelPmPKii,"ax",@progbits
	.align	128
        .global         _Z18bit_reverse_kernelPmPKii
        .type           _Z18bit_reverse_kernelPmPKii,@function
        .size           _Z18bit_reverse_kernelPmPKii,(.L_x_44 - _Z18bit_reverse_kernelPmPKii)
        .other          _Z18bit_reverse_kernelPmPKii,@"STO_CUDA_ENTRY STV_DEFAULT"
_Z18bit_reverse_kernelPmPKii:
.text._Z18bit_reverse_kernelPmPKii:
        /* <DEDUP_REMOVED lines=8> */
[----:B------:R-:W0:Y:S01]  /*0080*/  LDC.64 R2, c[0x0][0x388] ;  /* 0x0000e200ff027b82 */ /* 0x000e220000000a00 */
[----:B------:R-:W1:Y:S01]  /*0090*/  LDCU.64 UR4, c[0x0][0x358] ;  /* 0x00006b00ff0477ac */ /* 0x000e620008000a00 */
[----:B0-----:R-:W-:-:S05]  /*00a0*/  IMAD.WIDE R2, R5, 0x4, R2 ;  /* 0x0000000405027825 */ /* 0x001fca00078e0202 */
[----:B-1----:R-:W2:Y:S02]  /*00b0*/  LDG.E R8, desc[UR4][R2.64] ;  /* 0x0000000402087981 */ /* 0x002ea4000c1e1900 */
[----:B--2---:R-:W-:-:S13]  /*00c0*/  ISETP.GE.AND P0, PT, R5, R8, PT ;  /* 0x000000080500720c */ /* 0x004fda0003f06270 */
[----:B------:R-:W-:Y:S05]  /*00d0*/  @P0 EXIT ;  /* 0x000000000000094d */ /* 0x000fea0003800000 */
[----:B------:R-:W0:Y:S02]  /*00e0*/  LDC.64 R10, c[0x0][0x380] ;  /* 0x0000e000ff0a7b82 */ /* 0x000e240000000a00 */
[----:B0-----:R-:W-:-:S06]  /*00f0*/  IMAD.WIDE R8, R8, 0x8, R10 ;  /* 0x0000000808087825 */ /* 0x001fcc00078e020a */
[----:B------:R-:W2:Y:S01]  /*0100*/  LDG.E.64 R8, desc[UR4][R8.64] ;  /* 0x0000000408087981 */ /* 0x000ea2000c1e1b00 */
[----:B------:R-:W-:-:S05]  /*0110*/  IMAD.WIDE R4, R5, 0x8, R10 ;  /* 0x0000000805047825 */ /* 0x000fca00078e020a */
[----:B------:R-:W3:Y:S04]  /*0120*/  LDG.E.64 R6, desc[UR4][R4.64] ;  /* 0x0000000404067981 */ /* 0x000ee8000c1e1b00 */
[----:B--2---:R-:W-:Y:S04]  /*0130*/  STG.E.64 desc[UR4][R4.64], R8 ;  /* 0x0000000804007986 */ /* 0x004fe8000c101b04 */
[----:B------:R-:W2:Y:S02]  /*0140*/  LDG.E R3, desc[UR4][R2.64] ;  /* 0x0000000402037981 */ /* 0x000ea4000c1e1900 */
[----:B--2---:R-:W-:-:S05]  /*0150*/  IMAD.WIDE R10, R3, 0x8, R10 ;  /* 0x00000008030a7825 */ /* 0x004fca00078e020a */
[----:B---3--:R-:W-:Y:S01]  /*0160*/  STG.E.64 desc[UR4][R10.64], R6 ;  /* 0x000000060a007986 */ /* 0x008fe2000c101b04 */
[----:B------:R-:W-:Y:S05]  /*0170*/  EXIT ;  /* 0x000000000000794d */ /* 0x000fea0003800000 */
.L_x_37:
        /* <DEDUP_REMOVED lines=16> */
.L_x_44:


//--------------------- .nv.shared.reserved.0     --------------------------
	.section	.nv.shared.reserved.0,"aw",@nobits
	.weak		__nv_reservedSMEM_offset_0_alias
	.size		__nv_reservedSMEM_offset_0_alias, 0, 64
	.other		__nv_reservedSMEM_offset_0_alias,@"STO_CUDA_RESERVED_SHARED STV_DEFAULT"
__nv_reservedSMEM_offset_0_alias:
	.zero		0
	.zero		64


//--------------------- .nv.constant0._Z18ntt_butterfly_montPmPKmi13MontgomeryOpti --------------------------
	.section	.nv.constant0._Z18ntt_butterfly_montPmPKmi13MontgomeryOpti,"a",@progbits
	.sectionflags	@""
	.align	4
.nv.constant0._Z18ntt_butterfly_montPmPKmi13MontgomeryOpti:
	.zero		980


//--------------------- .nv.constant0._Z23ntt_butterfly_mont_warpPmPKmi13MontgomeryOpti --------------------------
	.section	.nv.constant0._Z23ntt_butterfly_mont_warpPmPKmi13MontgomeryOpti,"a",@progbits
	.sectionflags	@""
	.align	4
.nv.constant0._Z23ntt_butterfly_mont_warpPmPKmi13MontgomeryOpti:
	.zero		980


//--------------------- .nv.constant0._Z17fill_twiddle_montPmS_iimm13MontgomeryOpt --------------------------
	.section	.nv.constant0._Z17fill_twiddle_montPmS_iimm13MontgomeryOpt,"a",@progbits
	.sectionflags	@""
	.align	4
.nv.constant0._Z17fill_twiddle_montPmS_iimm13MontgomeryOpt:
	.zero		992


//--------------------- .nv.constant0._Z14apply_inv_montPmm13MontgomeryOpti --------------------------
	.section	.nv.constant0._Z14apply_inv_montPmm13MontgomeryOpti,"a",@progbits
	.sectionflags	@""
	.align	4
.nv.constant0._Z14apply_inv_montPmm13MontgomeryOpti:
	.zero		964


//--------------------- .nv.constant0._Z33multiply_pointwise_mont_optimizedPmPKm13MontgomeryOpti --------------------------
	.section	.nv.constant0._Z33multiply_pointwise_mont_optimizedPmPKm13MontgomeryOpti,"a",@progbits
	.sectionflags	@""
	.align	4
.nv.constant0._Z33multiply_pointwise_mont_optimizedPmPKm13MontgomeryOpti:
	.zero		964


//--------------------- .nv.constant0._Z18bit_reverse_kernelPmPKii --------------------------
	.section	.nv.constant0._Z18bit_reverse_kernelPmPKii,"a",@progbits
	.sectionflags	@""
	.align	4
.nv.constant0._Z18bit_reverse_kernelPmPKii:
	.zero		916


//--------------------- SYMBOLS --------------------------

	.type		.nv.reservedSmem.offset0,@object
	.size		.nv.reservedSmem.offset0,0x4
